//
// Generated by NVIDIA NVVM Compiler
//
// Compiler Build ID: CL-36424714
// Cuda compilation tools, release 13.0, V13.0.88
// Based on NVVM 20.0.0
//

.version 9.0
.target sm_100
.address_size 64

	// .globl	_Z14forceConstantePfS_S_ifff

.visible .entry _Z14forceConstantePfS_S_ifff(
	.param .u64 .ptr .align 1 _Z14forceConstantePfS_S_ifff_param_0,
	.param .u64 .ptr .align 1 _Z14forceConstantePfS_S_ifff_param_1,
	.param .u64 .ptr .align 1 _Z14forceConstantePfS_S_ifff_param_2,
	.param .u32 _Z14forceConstantePfS_S_ifff_param_3,
	.param .f32 _Z14forceConstantePfS_S_ifff_param_4,
	.param .f32 _Z14forceConstantePfS_S_ifff_param_5,
	.param .f32 _Z14forceConstantePfS_S_ifff_param_6
)
{
	.reg .pred 	%p<2>;
	.reg .b32 	%r<6>;
	.reg .b32 	%f<10>;
	.reg .b64 	%rd<11>;

	ld.param.u64 	%rd1, [_Z14forceConstantePfS_S_ifff_param_0];
	ld.param.u64 	%rd2, [_Z14forceConstantePfS_S_ifff_param_1];
	ld.param.u64 	%rd3, [_Z14forceConstantePfS_S_ifff_param_2];
	ld.param.u32 	%r2, [_Z14forceConstantePfS_S_ifff_param_3];
	ld.param.f32 	%f1, [_Z14forceConstantePfS_S_ifff_param_4];
	ld.param.f32 	%f2, [_Z14forceConstantePfS_S_ifff_param_5];
	ld.param.f32 	%f3, [_Z14forceConstantePfS_S_ifff_param_6];
	mov.u32 	%r3, %ctaid.x;
	mov.u32 	%r4, %ntid.x;
	mov.u32 	%r5, %tid.x;
	mad.lo.s32 	%r1, %r3, %r4, %r5;
	setp.ge.s32 	%p1, %r1, %r2;
	@%p1 bra 	$L__BB0_2;
	cvta.to.global.u64 	%rd4, %rd1;
	cvta.to.global.u64 	%rd5, %rd2;
	cvta.to.global.u64 	%rd6, %rd3;
	mul.wide.s32 	%rd7, %r1, 4;
	add.s64 	%rd8, %rd4, %rd7;
	ld.global.f32 	%f4, [%rd8];
	add.f32 	%f5, %f1, %f4;
	st.global.f32 	[%rd8], %f5;
	add.s64 	%rd9, %rd5, %rd7;
	ld.global.f32 	%f6, [%rd9];
	add.f32 	%f7, %f2, %f6;
	st.global.f32 	[%rd9], %f7;
	add.s64 	%rd10, %rd6, %rd7;
	ld.global.f32 	%f8, [%rd10];
	add.f32 	%f9, %f3, %f8;
	st.global.f32 	[%rd10], %f9;
$L__BB0_2:
	ret;

}
	// .globl	_Z16pousseeArchimedePfS_S_S_S_S_S_ifffff
.visible .entry _Z16pousseeArchimedePfS_S_S_S_S_S_ifffff(
	.param .u64 .ptr .align 1 _Z16pousseeArchimedePfS_S_S_S_S_S_ifffff_param_0,
	.param .u64 .ptr .align 1 _Z16pousseeArchimedePfS_S_S_S_S_S_ifffff_param_1,
	.param .u64 .ptr .align 1 _Z16pousseeArchimedePfS_S_S_S_S_S_ifffff_param_2,
	.param .u64 .ptr .align 1 _Z16pousseeArchimedePfS_S_S_S_S_S_ifffff_param_3,
	.param .u64 .ptr .align 1 _Z16pousseeArchimedePfS_S_S_S_S_S_ifffff_param_4,
	.param .u64 .ptr .align 1 _Z16pousseeArchimedePfS_S_S_S_S_S_ifffff_param_5,
	.param .u64 .ptr .align 1 _Z16pousseeArchimedePfS_S_S_S_S_S_ifffff_param_6,
	.param .u32 _Z16pousseeArchimedePfS_S_S_S_S_S_ifffff_param_7,
	.param .f32 _Z16pousseeArchimedePfS_S_S_S_S_S_ifffff_param_8,
	.param .f32 _Z16pousseeArchimedePfS_S_S_S_S_S_ifffff_param_9,
	.param .f32 _Z16pousseeArchimedePfS_S_S_S_S_S_ifffff_param_10,
	.param .f32 _Z16pousseeArchimedePfS_S_S_S_S_S_ifffff_param_11,
	.param .f32 _Z16pousseeArchimedePfS_S_S_S_S_S_ifffff_param_12
)
{
	.reg .pred 	%p<2>;
	.reg .b32 	%r<6>;
	.reg .b32 	%f<23>;
	.reg .b64 	%rd<14>;
	.reg .b64 	%fd<5>;

	ld.param.u64 	%rd1, [_Z16pousseeArchimedePfS_S_S_S_S_S_ifffff_param_3];
	ld.param.u64 	%rd2, [_Z16pousseeArchimedePfS_S_S_S_S_S_ifffff_param_4];
	ld.param.u64 	%rd3, [_Z16pousseeArchimedePfS_S_S_S_S_S_ifffff_param_5];
	ld.param.u64 	%rd4, [_Z16pousseeArchimedePfS_S_S_S_S_S_ifffff_param_6];
	ld.param.u32 	%r2, [_Z16pousseeArchimedePfS_S_S_S_S_S_ifffff_param_7];
	ld.param.f32 	%f1, [_Z16pousseeArchimedePfS_S_S_S_S_S_ifffff_param_8];
	ld.param.f32 	%f2, [_Z16pousseeArchimedePfS_S_S_S_S_S_ifffff_param_9];
	ld.param.f32 	%f3, [_Z16pousseeArchimedePfS_S_S_S_S_S_ifffff_param_10];
	ld.param.f32 	%f4, [_Z16pousseeArchimedePfS_S_S_S_S_S_ifffff_param_11];
	ld.param.f32 	%f5, [_Z16pousseeArchimedePfS_S_S_S_S_S_ifffff_param_12];
	mov.u32 	%r3, %ctaid.x;
	mov.u32 	%r4, %ntid.x;
	mov.u32 	%r5, %tid.x;
	mad.lo.s32 	%r1, %r3, %r4, %r5;
	setp.ge.s32 	%p1, %r1, %r2;
	@%p1 bra 	$L__BB1_2;
	cvta.to.global.u64 	%rd5, %rd4;
	cvta.to.global.u64 	%rd6, %rd1;
	cvta.to.global.u64 	%rd7, %rd2;
	cvta.to.global.u64 	%rd8, %rd3;
	mul.wide.s32 	%rd9, %r1, 4;
	add.s64 	%rd10, %rd5, %rd9;
	ld.global.f32 	%f6, [%rd10];
	cvt.f64.f32 	%fd1, %f6;
	mul.f64 	%fd2, %fd1, 0d4010BF258BF258BF;
	mul.f64 	%fd3, %fd2, %fd1;
	mul.f64 	%fd4, %fd3, %fd1;
	cvt.rn.f32.f64 	%f7, %fd4;
	mul.f32 	%f8, %f4, %f1;
	mul.f32 	%f9, %f8, %f7;
	mul.f32 	%f10, %f5, %f9;
	add.s64 	%rd11, %rd6, %rd9;
	ld.global.f32 	%f11, [%rd11];
	sub.f32 	%f12, %f11, %f10;
	st.global.f32 	[%rd11], %f12;
	mul.f32 	%f13, %f4, %f2;
	mul.f32 	%f14, %f13, %f7;
	mul.f32 	%f15, %f5, %f14;
	add.s64 	%rd12, %rd7, %rd9;
	ld.global.f32 	%f16, [%rd12];
	sub.f32 	%f17, %f16, %f15;
	st.global.f32 	[%rd12], %f17;
	mul.f32 	%f18, %f4, %f3;
	mul.f32 	%f19, %f18, %f7;
	mul.f32 	%f20, %f5, %f19;
	add.s64 	%rd13, %rd8, %rd9;
	ld.global.f32 	%f21, [%rd13];
	sub.f32 	%f22, %f21, %f20;
	st.global.f32 	[%rd13], %f22;
$L__BB1_2:
	ret;

}
	// .globl	_Z16frottementFluidePfS_S_S_S_S_S_S_S_iff
.visible .entry _Z16frottementFluidePfS_S_S_S_S_S_S_S_iff(
	.param .u64 .ptr .align 1 _Z16frottementFluidePfS_S_S_S_S_S_S_S_iff_param_0,
	.param .u64 .ptr .align 1 _Z16frottementFluidePfS_S_S_S_S_S_S_S_iff_param_1,
	.param .u64 .ptr .align 1 _Z16frottementFluidePfS_S_S_S_S_S_S_S_iff_param_2,
	.param .u64 .ptr .align 1 _Z16frottementFluidePfS_S_S_S_S_S_S_S_iff_param_3,
	.param .u64 .ptr .align 1 _Z16frottementFluidePfS_S_S_S_S_S_S_S_iff_param_4,
	.param .u64 .ptr .align 1 _Z16frottementFluidePfS_S_S_S_S_S_S_S_iff_param_5,
	.param .u64 .ptr .align 1 _Z16frottementFluidePfS_S_S_S_S_S_S_S_iff_param_6,
	.param .u64 .ptr .align 1 _Z16frottementFluidePfS_S_S_S_S_S_S_S_iff_param_7,
	.param .u64 .ptr .align 1 _Z16frottementFluidePfS_S_S_S_S_S_S_S_iff_param_8,
	.param .u32 _Z16frottementFluidePfS_S_S_S_S_S_S_S_iff_param_9,
	.param .f32 _Z16frottementFluidePfS_S_S_S_S_S_S_S_iff_param_10,
	.param .f32 _Z16frottementFluidePfS_S_S_S_S_S_S_S_iff_param_11
)
{
	.reg .pred 	%p<2>;
	.reg .b32 	%r<6>;
	.reg .b32 	%f<17>;
	.reg .b64 	%rd<17>;

	ld.param.u64 	%rd1, [_Z16frottementFluidePfS_S_S_S_S_S_S_S_iff_param_3];
	ld.param.u64 	%rd2, [_Z16frottementFluidePfS_S_S_S_S_S_S_S_iff_param_4];
	ld.param.u64 	%rd3, [_Z16frottementFluidePfS_S_S_S_S_S_S_S_iff_param_6];
	ld.param.u64 	%rd4, [_Z16frottementFluidePfS_S_S_S_S_S_S_S_iff_param_7];
	ld.param.u64 	%rd5, [_Z16frottementFluidePfS_S_S_S_S_S_S_S_iff_param_8];
	ld.param.u32 	%r2, [_Z16frottementFluidePfS_S_S_S_S_S_S_S_iff_param_9];
	ld.param.f32 	%f1, [_Z16frottementFluidePfS_S_S_S_S_S_S_S_iff_param_10];
	ld.param.f32 	%f2, [_Z16frottementFluidePfS_S_S_S_S_S_S_S_iff_param_11];
	mov.u32 	%r3, %ctaid.x;
	mov.u32 	%r4, %ntid.x;
	mov.u32 	%r5, %tid.x;
	mad.lo.s32 	%r1, %r3, %r4, %r5;
	setp.ge.s32 	%p1, %r1, %r2;
	@%p1 bra 	$L__BB2_2;
	cvta.to.global.u64 	%rd6, %rd1;
	cvta.to.global.u64 	%rd7, %rd2;
	cvta.to.global.u64 	%rd8, %rd3;
	cvta.to.global.u64 	%rd9, %rd4;
	cvta.to.global.u64 	%rd10, %rd5;
	mul.wide.s32 	%rd11, %r1, 4;
	add.s64 	%rd12, %rd6, %rd11;
	ld.global.f32 	%f3, [%rd12];
	add.s64 	%rd13, %rd7, %rd11;
	ld.global.f32 	%f4, [%rd13];
	mul.f32 	%f5, %f2, %f3;
	mul.f32 	%f6, %f3, %f5;
	fma.rn.f32 	%f7, %f1, %f3, %f6;
	add.s64 	%rd14, %rd8, %rd11;
	ld.global.f32 	%f8, [%rd14];
	sub.f32 	%f9, %f8, %f7;
	st.global.f32 	[%rd14], %f9;
	mul.f32 	%f10, %f2, %f4;
	mul.f32 	%f11, %f4, %f10;
	fma.rn.f32 	%f12, %f1, %f4, %f11;
	add.s64 	%rd15, %rd9, %rd11;
	ld.global.f32 	%f13, [%rd15];
	sub.f32 	%f14, %f13, %f12;
	st.global.f32 	[%rd15], %f14;
	add.s64 	%rd16, %rd10, %rd11;
	ld.global.f32 	%f15, [%rd16];
	sub.f32 	%f16, %f15, %f12;
	st.global.f32 	[%rd16], %f16;
$L__BB2_2:
	ret;

}
	// .globl	_Z22frottementFluideAvancePfS_S_S_S_S_S_S_S_S_iffff
.visible .entry _Z22frottementFluideAvancePfS_S_S_S_S_S_S_S_S_iffff(
	.param .u64 .ptr .align 1 _Z22frottementFluideAvancePfS_S_S_S_S_S_S_S_S_iffff_param_0,
	.param .u64 .ptr .align 1 _Z22frottementFluideAvancePfS_S_S_S_S_S_S_S_S_iffff_param_1,
	.param .u64 .ptr .align 1 _Z22frottementFluideAvancePfS_S_S_S_S_S_S_S_S_iffff_param_2,
	.param .u64 .ptr .align 1 _Z22frottementFluideAvancePfS_S_S_S_S_S_S_S_S_iffff_param_3,
	.param .u64 .ptr .align 1 _Z22frottementFluideAvancePfS_S_S_S_S_S_S_S_S_iffff_param_4,
	.param .u64 .ptr .align 1 _Z22frottementFluideAvancePfS_S_S_S_S_S_S_S_S_iffff_param_5,
	.param .u64 .ptr .align 1 _Z22frottementFluideAvancePfS_S_S_S_S_S_S_S_S_iffff_param_6,
	.param .u64 .ptr .align 1 _Z22frottementFluideAvancePfS_S_S_S_S_S_S_S_S_iffff_param_7,
	.param .u64 .ptr .align 1 _Z22frottementFluideAvancePfS_S_S_S_S_S_S_S_S_iffff_param_8,
	.param .u64 .ptr .align 1 _Z22frottementFluideAvancePfS_S_S_S_S_S_S_S_S_iffff_param_9,
	.param .u32 _Z22frottementFluideAvancePfS_S_S_S_S_S_S_S_S_iffff_param_10,
	.param .f32 _Z22frottementFluideAvancePfS_S_S_S_S_S_S_S_S_iffff_param_11,
	.param .f32 _Z22frottementFluideAvancePfS_S_S_S_S_S_S_S_S_iffff_param_12,
	.param .f32 _Z22frottementFluideAvancePfS_S_S_S_S_S_S_S_S_iffff_param_13,
	.param .f32 _Z22frottementFluideAvancePfS_S_S_S_S_S_S_S_S_iffff_param_14
)
{
	.reg .pred 	%p<2>;
	.reg .b32 	%r<6>;
	.reg .b32 	%f<28>;
	.reg .b64 	%rd<20>;
	.reg .b64 	%fd<4>;

	ld.param.u64 	%rd1, [_Z22frottementFluideAvancePfS_S_S_S_S_S_S_S_S_iffff_param_3];
	ld.param.u64 	%rd2, [_Z22frottementFluideAvancePfS_S_S_S_S_S_S_S_S_iffff_param_4];
	ld.param.u64 	%rd3, [_Z22frottementFluideAvancePfS_S_S_S_S_S_S_S_S_iffff_param_6];
	ld.param.u64 	%rd4, [_Z22frottementFluideAvancePfS_S_S_S_S_S_S_S_S_iffff_param_7];
	ld.param.u64 	%rd5, [_Z22frottementFluideAvancePfS_S_S_S_S_S_S_S_S_iffff_param_8];
	ld.param.u64 	%rd6, [_Z22frottementFluideAvancePfS_S_S_S_S_S_S_S_S_iffff_param_9];
	ld.param.u32 	%r2, [_Z22frottementFluideAvancePfS_S_S_S_S_S_S_S_S_iffff_param_10];
	ld.param.f32 	%f1, [_Z22frottementFluideAvancePfS_S_S_S_S_S_S_S_S_iffff_param_11];
	ld.param.f32 	%f2, [_Z22frottementFluideAvancePfS_S_S_S_S_S_S_S_S_iffff_param_12];
	ld.param.f32 	%f3, [_Z22frottementFluideAvancePfS_S_S_S_S_S_S_S_S_iffff_param_13];
	ld.param.f32 	%f4, [_Z22frottementFluideAvancePfS_S_S_S_S_S_S_S_S_iffff_param_14];
	mov.u32 	%r3, %ctaid.x;
	mov.u32 	%r4, %ntid.x;
	mov.u32 	%r5, %tid.x;
	mad.lo.s32 	%r1, %r3, %r4, %r5;
	setp.ge.s32 	%p1, %r1, %r2;
	@%p1 bra 	$L__BB3_2;
	cvta.to.global.u64 	%rd7, %rd6;
	cvta.to.global.u64 	%rd8, %rd1;
	cvta.to.global.u64 	%rd9, %rd2;
	cvta.to.global.u64 	%rd10, %rd3;
	cvta.to.global.u64 	%rd11, %rd4;
	cvta.to.global.u64 	%rd12, %rd5;
	mul.wide.s32 	%rd13, %r1, 4;
	add.s64 	%rd14, %rd7, %rd13;
	ld.global.f32 	%f5, [%rd14];
	add.s64 	%rd15, %rd8, %rd13;
	ld.global.f32 	%f6, [%rd15];
	add.s64 	%rd16, %rd9, %rd13;
	ld.global.f32 	%f7, [%rd16];
	mul.f32 	%f8, %f7, %f7;
	fma.rn.f32 	%f9, %f6, %f6, %f8;
	fma.rn.f32 	%f10, %f7, %f7, %f9;
	mul.f32 	%f11, %f10, %f10;
	cvt.f64.f32 	%fd1, %f5;
	mul.f64 	%fd2, %fd1, 0d40291EB851EB851F;
	mul.f64 	%fd3, %fd2, %fd1;
	cvt.rn.f32.f64 	%f12, %fd3;
	mul.f32 	%f13, %f2, 0f3F000000;
	mul.f32 	%f14, %f1, %f13;
	mul.f32 	%f15, %f14, %f11;
	add.s64 	%rd17, %rd10, %rd13;
	ld.global.f32 	%f16, [%rd17];
	fma.rn.f32 	%f17, %f15, %f12, %f16;
	st.global.f32 	[%rd17], %f17;
	mul.f32 	%f18, %f3, 0f3F000000;
	mul.f32 	%f19, %f1, %f18;
	mul.f32 	%f20, %f19, %f11;
	add.s64 	%rd18, %rd11, %rd13;
	ld.global.f32 	%f21, [%rd18];
	fma.rn.f32 	%f22, %f20, %f12, %f21;
	st.global.f32 	[%rd18], %f22;
	mul.f32 	%f23, %f4, 0f3F000000;
	mul.f32 	%f24, %f1, %f23;
	mul.f32 	%f25, %f24, %f11;
	add.s64 	%rd19, %rd12, %rd13;
	ld.global.f32 	%f26, [%rd19];
	fma.rn.f32 	%f27, %f25, %f12, %f26;
	st.global.f32 	[%rd19], %f27;
$L__BB3_2:
	ret;

}
	// .globl	_Z13dynamicSchemePfS_S_S_S_S_S_S_S_S_fj
.visible .entry _Z13dynamicSchemePfS_S_S_S_S_S_S_S_S_fj(
	.param .u64 .ptr .align 1 _Z13dynamicSchemePfS_S_S_S_S_S_S_S_S_fj_param_0,
	.param .u64 .ptr .align 1 _Z13dynamicSchemePfS_S_S_S_S_S_S_S_S_fj_param_1,
	.param .u64 .ptr .align 1 _Z13dynamicSchemePfS_S_S_S_S_S_S_S_S_fj_param_2,
	.param .u64 .ptr .align 1 _Z13dynamicSchemePfS_S_S_S_S_S_S_S_S_fj_param_3,
	.param .u64 .ptr .align 1 _Z13dynamicSchemePfS_S_S_S_S_S_S_S_S_fj_param_4,
	.param .u64 .ptr .align 1 _Z13dynamicSchemePfS_S_S_S_S_S_S_S_S_fj_param_5,
	.param .u64 .ptr .align 1 _Z13dynamicSchemePfS_S_S_S_S_S_S_S_S_fj_param_6,
	.param .u64 .ptr .align 1 _Z13dynamicSchemePfS_S_S_S_S_S_S_S_S_fj_param_7,
	.param .u64 .ptr .align 1 _Z13dynamicSchemePfS_S_S_S_S_S_S_S_S_fj_param_8,
	.param .u64 .ptr .align 1 _Z13dynamicSchemePfS_S_S_S_S_S_S_S_S_fj_param_9,
	.param .f32 _Z13dynamicSchemePfS_S_S_S_S_S_S_S_S_fj_param_10,
	.param .u32 _Z13dynamicSchemePfS_S_S_S_S_S_S_S_S_fj_param_11
)
{
	.reg .pred 	%p<2>;
	.reg .b32 	%r<7>;
	.reg .b32 	%f<24>;
	.reg .b64 	%rd<35>;

	ld.param.u64 	%rd2, [_Z13dynamicSchemePfS_S_S_S_S_S_S_S_S_fj_param_1];
	ld.param.u64 	%rd4, [_Z13dynamicSchemePfS_S_S_S_S_S_S_S_S_fj_param_3];
	ld.param.u64 	%rd5, [_Z13dynamicSchemePfS_S_S_S_S_S_S_S_S_fj_param_4];
	ld.param.u64 	%rd6, [_Z13dynamicSchemePfS_S_S_S_S_S_S_S_S_fj_param_5];
	ld.param.u64 	%rd8, [_Z13dynamicSchemePfS_S_S_S_S_S_S_S_S_fj_param_7];
	ld.param.u64 	%rd9, [_Z13dynamicSchemePfS_S_S_S_S_S_S_S_S_fj_param_8];
	ld.param.u64 	%rd10, [_Z13dynamicSchemePfS_S_S_S_S_S_S_S_S_fj_param_9];
	ld.param.f32 	%f1, [_Z13dynamicSchemePfS_S_S_S_S_S_S_S_S_fj_param_10];
	ld.param.u32 	%r2, [_Z13dynamicSchemePfS_S_S_S_S_S_S_S_S_fj_param_11];
	mov.u32 	%r3, %ctaid.x;
	mov.u32 	%r4, %ntid.x;
	mov.u32 	%r5, %tid.x;
	mad.lo.s32 	%r1, %r3, %r4, %r5;
	setp.ge.u32 	%p1, %r1, %r2;
	@%p1 bra 	$L__BB4_2;
	ld.param.u64 	%rd34, [_Z13dynamicSchemePfS_S_S_S_S_S_S_S_S_fj_param_6];
	ld.param.u64 	%rd33, [_Z13dynamicSchemePfS_S_S_S_S_S_S_S_S_fj_param_2];
	ld.param.u64 	%rd32, [_Z13dynamicSchemePfS_S_S_S_S_S_S_S_S_fj_param_0];
	cvta.to.global.u64 	%rd11, %rd10;
	cvta.to.global.u64 	%rd12, %rd34;
	cvta.to.global.u64 	%rd13, %rd4;
	cvta.to.global.u64 	%rd14, %rd8;
	cvta.to.global.u64 	%rd15, %rd5;
	cvta.to.global.u64 	%rd16, %rd9;
	cvta.to.global.u64 	%rd17, %rd6;
	cvta.to.global.u64 	%rd18, %rd32;
	cvta.to.global.u64 	%rd19, %rd2;
	cvta.to.global.u64 	%rd20, %rd33;
	mul.wide.s32 	%rd21, %r1, 4;
	add.s64 	%rd22, %rd11, %rd21;
	ld.global.f32 	%f2, [%rd22];
	add.s64 	%rd23, %rd12, %rd21;
	ld.global.f32 	%f3, [%rd23];
	mul.f32 	%f4, %f1, %f3;
	add.s64 	%rd24, %rd13, %rd21;
	ld.global.f32 	%f5, [%rd24];
	fma.rn.f32 	%f6, %f2, %f4, %f5;
	st.global.f32 	[%rd24], %f6;
	add.s64 	%rd25, %rd14, %rd21;
	ld.global.f32 	%f7, [%rd25];
	mul.f32 	%f8, %f1, %f7;
	add.s64 	%rd26, %rd15, %rd21;
	ld.global.f32 	%f9, [%rd26];
	fma.rn.f32 	%f10, %f2, %f8, %f9;
	st.global.f32 	[%rd26], %f10;
	add.s64 	%rd27, %rd16, %rd21;
	ld.global.f32 	%f11, [%rd27];
	mul.f32 	%f12, %f1, %f11;
	add.s64 	%rd28, %rd17, %rd21;
	ld.global.f32 	%f13, [%rd28];
	fma.rn.f32 	%f14, %f2, %f12, %f13;
	st.global.f32 	[%rd28], %f14;
	ld.global.f32 	%f15, [%rd24];
	add.s64 	%rd29, %rd18, %rd21;
	ld.global.f32 	%f16, [%rd29];
	fma.rn.f32 	%f17, %f1, %f15, %f16;
	st.global.f32 	[%rd29], %f17;
	ld.global.f32 	%f18, [%rd26];
	add.s64 	%rd30, %rd19, %rd21;
	ld.global.f32 	%f19, [%rd30];
	fma.rn.f32 	%f20, %f1, %f18, %f19;
	st.global.f32 	[%rd30], %f20;
	ld.global.f32 	%f21, [%rd28];
	add.s64 	%rd31, %rd20, %rd21;
	ld.global.f32 	%f22, [%rd31];
	fma.rn.f32 	%f23, %f1, %f21, %f22;
	st.global.f32 	[%rd31], %f23;
	mov.b32 	%r6, 0;
	st.global.u32 	[%rd23], %r6;
	st.global.u32 	[%rd25], %r6;
	st.global.u32 	[%rd27], %r6;
$L__BB4_2:
	ret;

}


// ===== COMPILED SASS (sm_100) =====

	.target	sm_100

	.elftype	@"ET_EXEC"


//--------------------- .note.nv.tkinfo           --------------------------
	.section	.note.nv.tkinfo,"",@"SHT_NOTE"
	.sectionflags	@"SHF_NOTE_NV_TKINFO"
	.tkinfo
        /*0018*/ 	.word	0x00000002
        /*0030*/ 	.string	""
        /*0030*/ 	.string	"ptxas"
        /*0030*/ 	.string	"Cuda compilation tools, release 13.0, V13.0.88"
        /*0030*/ 	.string	"Build cuda_13.0.r13.0/compiler.36424714_0"
        /*0030*/ 	.string	"-arch sm_100 -m 64 "



//--------------------- .note.nv.cuinfo           --------------------------
	.section	.note.nv.cuinfo,"",@"SHT_NOTE"
	.sectionflags	@"SHF_NOTE_NV_CUINFO"
        /*0018*/ 	.short	0x0002
        /*001a*/ 	.short	0x0064
        /*001c*/ 	.short	0x0082
	.zero		2


//--------------------- .nv.info                  --------------------------
	.section	.nv.info,"",@"SHT_CUDA_INFO"
	.align	4


	//----- nvinfo : EIATTR_REGCOUNT
	.align		4
        /*0000*/ 	.byte	0x04, 0x2f
        /*0002*/ 	.short	(.L_1 - .L_0)
	.align		4
.L_0:
        /*0004*/ 	.word	index@(_Z14forceConstantePfS_S_ifff)
        /*0008*/ 	.word	0x00000010


	//----- nvinfo : EIATTR_FRAME_SIZE
	.align		4
.L_1:
        /*000c*/ 	.byte	0x04, 0x11
        /*000e*/ 	.short	(.L_3 - .L_2)
	.align		4
.L_2:
        /*0010*/ 	.word	index@(_Z14forceConstantePfS_S_ifff)
        /*0014*/ 	.word	0x00000000


	//----- nvinfo : EIATTR_REGCOUNT
	.align		4
.L_3:
        /*0018*/ 	.byte	0x04, 0x2f
        /*001a*/ 	.short	(.L_5 - .L_4)
	.align		4
.L_4:
        /*001c*/ 	.word	index@(_Z16pousseeArchimedePfS_S_S_S_S_S_ifffff)
        /*0020*/ 	.word	0x00000016


	//----- nvinfo : EIATTR_FRAME_SIZE
	.align		4
.L_5:
        /*0024*/ 	.byte	0x04, 0x11
        /*0026*/ 	.short	(.L_7 - .L_6)
	.align		4
.L_6:
        /*0028*/ 	.word	index@(_Z16pousseeArchimedePfS_S_S_S_S_S_ifffff)
        /*002c*/ 	.word	0x00000000


	//----- nvinfo : EIATTR_REGCOUNT
	.align		4
.L_7:
        /*0030*/ 	.byte	0x04, 0x2f
        /*0032*/ 	.short	(.L_9 - .L_8)
	.align		4
.L_8:
        /*0034*/ 	.word	index@(_Z16frottementFluidePfS_S_S_S_S_S_S_S_iff)
        /*0038*/ 	.word	0x00000012


	//----- nvinfo : EIATTR_FRAME_SIZE
	.align		4
.L_9:
        /*003c*/ 	.byte	0x04, 0x11
        /*003e*/ 	.short	(.L_11 - .L_10)
	.align		4
.L_10:
        /*0040*/ 	.word	index@(_Z16frottementFluidePfS_S_S_S_S_S_S_S_iff)
        /*0044*/ 	.word	0x00000000


	//----- nvinfo : EIATTR_REGCOUNT
	.align		4
.L_11:
        /*0048*/ 	.byte	0x04, 0x2f
        /*004a*/ 	.short	(.L_13 - .L_12)
	.align		4
.L_12:
        /*004c*/ 	.word	index@(_Z22frottementFluideAvancePfS_S_S_S_S_S_S_S_S_iffff)
        /*0050*/ 	.word	0x00000014


	//----- nvinfo : EIATTR_FRAME_SIZE
	.align		4
.L_13:
        /*0054*/ 	.byte	0x04, 0x11
        /*0056*/ 	.short	(.L_15 - .L_14)
	.align		4
.L_14:
        /*0058*/ 	.word	index@(_Z22frottementFluideAvancePfS_S_S_S_S_S_S_S_S_iffff)
        /*005c*/ 	.word	0x00000000


	//----- nvinfo : EIATTR_REGCOUNT
	.align		4
.L_15:
        /*0060*/ 	.byte	0x04, 0x2f
        /*0062*/ 	.short	(.L_17 - .L_16)
	.align		4
.L_16:
        /*0064*/ 	.word	index@(_Z13dynamicSchemePfS_S_S_S_S_S_S_S_S_fj)
        /*0068*/ 	.word	0x0000001c


	//----- nvinfo : EIATTR_FRAME_SIZE
	.align		4
.L_17:
        /*006c*/ 	.byte	0x04, 0x11
        /*006e*/ 	.short	(.L_19 - .L_18)
	.align		4
.L_18:
        /*0070*/ 	.word	index@(_Z13dynamicSchemePfS_S_S_S_S_S_S_S_S_fj)
        /*0074*/ 	.word	0x00000000


	//----- nvinfo : EIATTR_MIN_STACK_SIZE
	.align		4
.L_19:
        /*0078*/ 	.byte	0x04, 0x12
        /*007a*/ 	.short	(.L_21 - .L_20)
	.align		4
.L_20:
        /*007c*/ 	.word	index@(_Z13dynamicSchemePfS_S_S_S_S_S_S_S_S_fj)
        /*0080*/ 	.word	0x00000000


	//----- nvinfo : EIATTR_MIN_STACK_SIZE
	.align		4
.L_21:
        /*0084*/ 	.byte	0x04, 0x12
        /*0086*/ 	.short	(.L_23 - .L_22)
	.align		4
.L_22:
        /*0088*/ 	.word	index@(_Z22frottementFluideAvancePfS_S_S_S_S_S_S_S_S_iffff)
        /*008c*/ 	.word	0x00000000


	//----- nvinfo : EIATTR_MIN_STACK_SIZE
	.align		4
.L_23:
        /*0090*/ 	.byte	0x04, 0x12
        /*0092*/ 	.short	(.L_25 - .L_24)
	.align		4
.L_24:
        /*0094*/ 	.word	index@(_Z16frottementFluidePfS_S_S_S_S_S_S_S_iff)
        /*0098*/ 	.word	0x00000000


	//----- nvinfo : EIATTR_MIN_STACK_SIZE
	.align		4
.L_25:
        /*009c*/ 	.byte	0x04, 0x12
        /*009e*/ 	.short	(.L_27 - .L_26)
	.align		4
.L_26:
        /*00a0*/ 	.word	index@(_Z16pousseeArchimedePfS_S_S_S_S_S_ifffff)
        /*00a4*/ 	.word	0x00000000


	//----- nvinfo : EIATTR_MIN_STACK_SIZE
	.align		4
.L_27:
        /*00a8*/ 	.byte	0x04, 0x12
        /*00aa*/ 	.short	(.L_29 - .L_28)
	.align		4
.L_28:
        /*00ac*/ 	.word	index@(_Z14forceConstantePfS_S_ifff)
        /*00b0*/ 	.word	0x00000000
.L_29:


//--------------------- .nv.compat                --------------------------
	.section	.nv.compat,"",@"SHT_CUDA_COMPAT_INFO"
	.align	4
        /*0000*/ 	.byte	0x02, 0x09, 0x00, 0x00, 0x02, 0x02, 0x01, 0x00, 0x02, 0x05, 0x05, 0x00, 0x03, 0x07, 0x01, 0x01
        /*0010*/ 	.byte	0x02, 0x03, 0x00, 0x00, 0x02, 0x06, 0x01, 0x00, 0x04, 0x0b, 0x08, 0x00, 0x01, 0x00, 0x00, 0x00
        /*0020*/ 	.byte	0x00, 0x00, 0x00, 0x00


//--------------------- .nv.info._Z13dynamicSchemePfS_S_S_S_S_S_S_S_S_fj --------------------------
	.section	.nv.info._Z13dynamicSchemePfS_S_S_S_S_S_S_S_S_fj,"",@"SHT_CUDA_INFO"
	.sectionflags	@""
	.align	4


	//----- nvinfo : EIATTR_CUDA_API_VERSION
	.align		4
        /*0000*/ 	.byte	0x04, 0x37
        /*0002*/ 	.short	(.L_31 - .L_30)
.L_30:
        /*0004*/ 	.word	0x00000082


	//----- nvinfo : EIATTR_KPARAM_INFO
	.align		4
.L_31:
        /*0008*/ 	.byte	0x04, 0x17
        /*000a*/ 	.short	(.L_33 - .L_32)
.L_32:
        /*000c*/ 	.word	0x00000000
        /*0010*/ 	.short	0x000b
        /*0012*/ 	.short	0x0054
        /*0014*/ 	.byte	0x00, 0xf0, 0x11, 0x00


	//----- nvinfo : EIATTR_KPARAM_INFO
	.align		4
.L_33:
        /*0018*/ 	.byte	0x04, 0x17
        /*001a*/ 	.short	(.L_35 - .L_34)
.L_34:
        /*001c*/ 	.word	0x00000000
        /*0020*/ 	.short	0x000a
        /*0022*/ 	.short	0x0050
        /*0024*/ 	.byte	0x00, 0xf0, 0x11, 0x00


	//----- nvinfo : EIATTR_KPARAM_INFO
	.align		4
.L_35:
        /*0028*/ 	.byte	0x04, 0x17
        /*002a*/ 	.short	(.L_37 - .L_36)
.L_36:
        /*002c*/ 	.word	0x00000000
        /*0030*/ 	.short	0x0009
        /*0032*/ 	.short	0x0048
        /*0034*/ 	.byte	0x00, 0xf5, 0x21, 0x00


	//----- nvinfo : EIATTR_KPARAM_INFO
	.align		4
.L_37:
        /*0038*/ 	.byte	0x04, 0x17
        /*003a*/ 	.short	(.L_39 - .L_38)
.L_38:
        /*003c*/ 	.word	0x00000000
        /*0040*/ 	.short	0x0008
        /*0042*/ 	.short	0x0040
        /*0044*/ 	.byte	0x00, 0xf5, 0x21, 0x00


	//----- nvinfo : EIATTR_KPARAM_INFO
	.align		4
.L_39:
        /*0048*/ 	.byte	0x04, 0x17
        /*004a*/ 	.short	(.L_41 - .L_40)
.L_40:
        /*004c*/ 	.word	0x00000000
        /*0050*/ 	.short	0x0007
        /*0052*/ 	.short	0x0038
        /*0054*/ 	.byte	0x00, 0xf5, 0x21, 0x00


	//----- nvinfo : EIATTR_KPARAM_INFO
	.align		4
.L_41:
        /*0058*/ 	.byte	0x04, 0x17
        /*005a*/ 	.short	(.L_43 - .L_42)
.L_42:
        /*005c*/ 	.word	0x00000000
        /*0060*/ 	.short	0x0006
        /*0062*/ 	.short	0x0030
        /*0064*/ 	.byte	0x00, 0xf5, 0x21, 0x00


	//----- nvinfo : EIATTR_KPARAM_INFO
	.align		4
.L_43:
        /*0068*/ 	.byte	0x04, 0x17
        /*006a*/ 	.short	(.L_45 - .L_44)
.L_44:
        /*006c*/ 	.word	0x00000000
        /*0070*/ 	.short	0x0005
        /*0072*/ 	.short	0x0028
        /*0074*/ 	.byte	0x00, 0xf5, 0x21, 0x00


	//----- nvinfo : EIATTR_KPARAM_INFO
	.align		4
.L_45:
        /*0078*/ 	.byte	0x04, 0x17
        /*007a*/ 	.short	(.L_47 - .L_46)
.L_46:
        /*007c*/ 	.word	0x00000000
        /*0080*/ 	.short	0x0004
        /*0082*/ 	.short	0x0020
        /*0084*/ 	.byte	0x00, 0xf5, 0x21, 0x00


	//----- nvinfo : EIATTR_KPARAM_INFO
	.align		4
.L_47:
        /*0088*/ 	.byte	0x04, 0x17
        /*008a*/ 	.short	(.L_49 - .L_48)
.L_48:
        /*008c*/ 	.word	0x00000000
        /*0090*/ 	.short	0x0003
        /*0092*/ 	.short	0x0018
        /*0094*/ 	.byte	0x00, 0xf5, 0x21, 0x00


	//----- nvinfo : EIATTR_KPARAM_INFO
	.align		4
.L_49:
        /*0098*/ 	.byte	0x04, 0x17
        /*009a*/ 	.short	(.L_51 - .L_50)
.L_50:
        /*009c*/ 	.word	0x00000000
        /*00a0*/ 	.short	0x0002
        /*00a2*/ 	.short	0x0010
        /*00a4*/ 	.byte	0x00, 0xf5, 0x21, 0x00


	//----- nvinfo : EIATTR_KPARAM_INFO
	.align		4
.L_51:
        /*00a8*/ 	.byte	0x04, 0x17
        /*00aa*/ 	.short	(.L_53 - .L_52)
.L_52:
        /*00ac*/ 	.word	0x00000000
        /*00b0*/ 	.short	0x0001
        /*00b2*/ 	.short	0x0008
        /*00b4*/ 	.byte	0x00, 0xf5, 0x21, 0x00


	//----- nvinfo : EIATTR_KPARAM_INFO
	.align		4
.L_53:
        /*00b8*/ 	.byte	0x04, 0x17
        /*00ba*/ 	.short	(.L_55 - .L_54)
.L_54:
        /*00bc*/ 	.word	0x00000000
        /*00c0*/ 	.short	0x0000
        /*00c2*/ 	.short	0x0000
        /*00c4*/ 	.byte	0x00, 0xf5, 0x21, 0x00


	//----- nvinfo : EIATTR_SPARSE_MMA_MASK
	.align		4
.L_55:
        /*00c8*/ 	.byte	0x03, 0x50
        /*00ca*/ 	.short	0x0000


	//----- nvinfo : EIATTR_MAXREG_COUNT
	.align		4
        /*00cc*/ 	.byte	0x03, 0x1b
        /*00ce*/ 	.short	0x00ff


	//----- nvinfo : EIATTR_MERCURY_ISA_VERSION
	.align		4
        /*00d0*/ 	.byte	0x03, 0x5f
        /*00d2*/ 	.short	0x0101


	//----- nvinfo : EIATTR_VRC_CTA_INIT_COUNT
	.align		4
        /*00d4*/ 	.byte	0x02, 0x4a
	.zero		1
	.zero		1


	//----- nvinfo : EIATTR_EXIT_INSTR_OFFSETS
	.align		4
        /*00d8*/ 	.byte	0x04, 0x1c
        /*00da*/ 	.short	(.L_57 - .L_56)


	//   ....[0]....
.L_56:
        /*00dc*/ 	.word	0x00000070


	//   ....[1]....
        /*00e0*/ 	.word	0x000003d0


	//----- nvinfo : EIATTR_CBANK_PARAM_SIZE
	.align		4
.L_57:
        /*00e4*/ 	.byte	0x03, 0x19
        /*00e6*/ 	.short	0x0058


	//----- nvinfo : EIATTR_PARAM_CBANK
	.align		4
        /*00e8*/ 	.byte	0x04, 0x0a
        /*00ea*/ 	.short	(.L_59 - .L_58)
	.align		4
.L_58:
        /*00ec*/ 	.word	index@(.nv.constant0._Z13dynamicSchemePfS_S_S_S_S_S_S_S_S_fj)
        /*00f0*/ 	.short	0x0380
        /*00f2*/ 	.short	0x0058


	//----- nvinfo : EIATTR_SW_WAR
	.align		4
.L_59:
        /*00f4*/ 	.byte	0x04, 0x36
        /*00f6*/ 	.short	(.L_61 - .L_60)
.L_60:
        /*00f8*/ 	.word	0x00000008
.L_61:


//--------------------- .nv.info._Z22frottementFluideAvancePfS_S_S_S_S_S_S_S_S_iffff --------------------------
	.section	.nv.info._Z22frottementFluideAvancePfS_S_S_S_S_S_S_S_S_iffff,"",@"SHT_CUDA_INFO"
	.sectionflags	@""
	.align	4


	//----- nvinfo : EIATTR_CUDA_API_VERSION
	.align		4
        /*0000*/ 	.byte	0x04, 0x37
        /*0002*/ 	.short	(.L_63 - .L_62)
.L_62:
        /*0004*/ 	.word	0x00000082


	//----- nvinfo : EIATTR_KPARAM_INFO
	.align		4
.L_63:
        /*0008*/ 	.byte	0x04, 0x17
        /*000a*/ 	.short	(.L_65 - .L_64)
.L_64:
        /*000c*/ 	.word	0x00000000
        /*0010*/ 	.short	0x000e
        /*0012*/ 	.short	0x0060
        /*0014*/ 	.byte	0x00, 0xf0, 0x11, 0x00


	//----- nvinfo : EIATTR_KPARAM_INFO
	.align		4
.L_65:
        /*0018*/ 	.byte	0x04, 0x17
        /*001a*/ 	.short	(.L_67 - .L_66)
.L_66:
        /*001c*/ 	.word	0x00000000
        /*0020*/ 	.short	0x000d
        /*0022*/ 	.short	0x005c
        /*0024*/ 	.byte	0x00, 0xf0, 0x11, 0x00


	//----- nvinfo : EIATTR_KPARAM_INFO
	.align		4
.L_67:
        /*0028*/ 	.byte	0x04, 0x17
        /*002a*/ 	.short	(.L_69 - .L_68)
.L_68:
        /*002c*/ 	.word	0x00000000
        /*0030*/ 	.short	0x000c
        /*0032*/ 	.short	0x0058
        /*0034*/ 	.byte	0x00, 0xf0, 0x11, 0x00


	//----- nvinfo : EIATTR_KPARAM_INFO
	.align		4
.L_69:
        /*0038*/ 	.byte	0x04, 0x17
        /*003a*/ 	.short	(.L_71 - .L_70)
.L_70:
        /*003c*/ 	.word	0x00000000
        /*0040*/ 	.short	0x000b
        /*0042*/ 	.short	0x0054
        /*0044*/ 	.byte	0x00, 0xf0, 0x11, 0x00


	//----- nvinfo : EIATTR_KPARAM_INFO
	.align		4
.L_71:
        /*0048*/ 	.byte	0x04, 0x17
        /*004a*/ 	.short	(.L_73 - .L_72)
.L_72:
        /*004c*/ 	.word	0x00000000
        /*0050*/ 	.short	0x000a
        /*0052*/ 	.short	0x0050
        /*0054*/ 	.byte	0x00, 0xf0, 0x11, 0x00


	//----- nvinfo : EIATTR_KPARAM_INFO
	.align		4
.L_73:
        /*0058*/ 	.byte	0x04, 0x17
        /*005a*/ 	.short	(.L_75 - .L_74)
.L_74:
        /*005c*/ 	.word	0x00000000
        /*0060*/ 	.short	0x0009
        /*0062*/ 	.short	0x0048
        /*0064*/ 	.byte	0x00, 0xf5, 0x21, 0x00


	//----- nvinfo : EIATTR_KPARAM_INFO
	.align		4
.L_75:
        /*0068*/ 	.byte	0x04, 0x17
        /*006a*/ 	.short	(.L_77 - .L_76)
.L_76:
        /*006c*/ 	.word	0x00000000
        /*0070*/ 	.short	0x0008
        /*0072*/ 	.short	0x0040
        /*0074*/ 	.byte	0x00, 0xf5, 0x21, 0x00


	//----- nvinfo : EIATTR_KPARAM_INFO
	.align		4
.L_77:
        /*0078*/ 	.byte	0x04, 0x17
        /*007a*/ 	.short	(.L_79 - .L_78)
.L_78:
        /*007c*/ 	.word	0x00000000
        /*0080*/ 	.short	0x0007
        /*0082*/ 	.short	0x0038
        /*0084*/ 	.byte	0x00, 0xf5, 0x21, 0x00


	//----- nvinfo : EIATTR_KPARAM_INFO
	.align		4
.L_79:
        /*0088*/ 	.byte	0x04, 0x17
        /*008a*/ 	.short	(.L_81 - .L_80)
.L_80:
        /*008c*/ 	.word	0x00000000
        /*0090*/ 	.short	0x0006
        /*0092*/ 	.short	0x0030
        /*0094*/ 	.byte	0x00, 0xf5, 0x21, 0x00


	//----- nvinfo : EIATTR_KPARAM_INFO
	.align		4
.L_81:
        /*0098*/ 	.byte	0x04, 0x17
        /*009a*/ 	.short	(.L_83 - .L_82)
.L_82:
        /*009c*/ 	.word	0x00000000
        /*00a0*/ 	.short	0x0005
        /*00a2*/ 	.short	0x0028
        /*00a4*/ 	.byte	0x00, 0xf5, 0x21, 0x00


	//----- nvinfo : EIATTR_KPARAM_INFO
	.align		4
.L_83:
        /*00a8*/ 	.byte	0x04, 0x17
        /*00aa*/ 	.short	(.L_85 - .L_84)
.L_84:
        /*00ac*/ 	.word	0x00000000
        /*00b0*/ 	.short	0x0004
        /*00b2*/ 	.short	0x0020
        /*00b4*/ 	.byte	0x00, 0xf5, 0x21, 0x00


	//----- nvinfo : EIATTR_KPARAM_INFO
	.align		4
.L_85:
        /*00b8*/ 	.byte	0x04, 0x17
        /*00ba*/ 	.short	(.L_87 - .L_86)
.L_86:
        /*00bc*/ 	.word	0x00000000
        /*00c0*/ 	.short	0x0003
        /*00c2*/ 	.short	0x0018
        /*00c4*/ 	.byte	0x00, 0xf5, 0x21, 0x00


	//----- nvinfo : EIATTR_KPARAM_INFO
	.align		4
.L_87:
        /*00c8*/ 	.byte	0x04, 0x17
        /*00ca*/ 	.short	(.L_89 - .L_88)
.L_88:
        /*00cc*/ 	.word	0x00000000
        /*00d0*/ 	.short	0x0002
        /*00d2*/ 	.short	0x0010
        /*00d4*/ 	.byte	0x00, 0xf5, 0x21, 0x00


	//----- nvinfo : EIATTR_KPARAM_INFO
	.align		4
.L_89:
        /*00d8*/ 	.byte	0x04, 0x17
        /*00da*/ 	.short	(.L_91 - .L_90)
.L_90:
        /*00dc*/ 	.word	0x00000000
        /*00e0*/ 	.short	0x0001
        /*00e2*/ 	.short	0x0008
        /*00e4*/ 	.byte	0x00, 0xf5, 0x21, 0x00


	//----- nvinfo : EIATTR_KPARAM_INFO
	.align		4
.L_91:
        /*00e8*/ 	.byte	0x04, 0x17
        /*00ea*/ 	.short	(.L_93 - .L_92)
.L_92:
        /*00ec*/ 	.word	0x00000000
        /*00f0*/ 	.short	0x0000
        /*00f2*/ 	.short	0x0000
        /*00f4*/ 	.byte	0x00, 0xf5, 0x21, 0x00


	//----- nvinfo : EIATTR_SPARSE_MMA_MASK
	.align		4
.L_93:
        /*00f8*/ 	.byte	0x03, 0x50
        /*00fa*/ 	.short	0x0000


	//----- nvinfo : EIATTR_MAXREG_COUNT
	.align		4
        /*00fc*/ 	.byte	0x03, 0x1b
        /*00fe*/ 	.short	0x00ff


	//----- nvinfo : EIATTR_MERCURY_ISA_VERSION
	.align		4
        /*0100*/ 	.byte	0x03, 0x5f
        /*0102*/ 	.short	0x0101


	//----- nvinfo : EIATTR_VRC_CTA_INIT_COUNT
	.align		4
        /*0104*/ 	.byte	0x02, 0x4a
	.zero		1
	.zero		1


	//----- nvinfo : EIATTR_EXIT_INSTR_OFFSETS
	.align		4
        /*0108*/ 	.byte	0x04, 0x1c
        /*010a*/ 	.short	(.L_95 - .L_94)


	//   ....[0]....
.L_94:
        /*010c*/ 	.word	0x00000070


	//   ....[1]....
        /*0110*/ 	.word	0x00000370


	//----- nvinfo : EIATTR_CBANK_PARAM_SIZE
	.align		4
.L_95:
        /*0114*/ 	.byte	0x03, 0x19
        /*0116*/ 	.short	0x0064


	//----- nvinfo : EIATTR_PARAM_CBANK
	.align		4
        /*0118*/ 	.byte	0x04, 0x0a
        /*011a*/ 	.short	(.L_97 - .L_96)
	.align		4
.L_96:
        /*011c*/ 	.word	index@(.nv.constant0._Z22frottementFluideAvancePfS_S_S_S_S_S_S_S_S_iffff)
        /*0120*/ 	.short	0x0380
        /*0122*/ 	.short	0x0064


	//----- nvinfo : EIATTR_SW_WAR
	.align		4
.L_97:
        /*0124*/ 	.byte	0x04, 0x36
        /*0126*/ 	.short	(.L_99 - .L_98)
.L_98:
        /*0128*/ 	.word	0x00000008
.L_99:


//--------------------- .nv.info._Z16frottementFluidePfS_S_S_S_S_S_S_S_iff --------------------------
	.section	.nv.info._Z16frottementFluidePfS_S_S_S_S_S_S_S_iff,"",@"SHT_CUDA_INFO"
	.sectionflags	@""
	.align	4


	//----- nvinfo : EIATTR_CUDA_API_VERSION
	.align		4
        /*0000*/ 	.byte	0x04, 0x37
        /*0002*/ 	.short	(.L_101 - .L_100)
.L_100:
        /*0004*/ 	.word	0x00000082


	//----- nvinfo : EIATTR_KPARAM_INFO
	.align		4
.L_101:
        /*0008*/ 	.byte	0x04, 0x17
        /*000a*/ 	.short	(.L_103 - .L_102)
.L_102:
        /*000c*/ 	.word	0x00000000
        /*0010*/ 	.short	0x000b
        /*0012*/ 	.short	0x0050
        /*0014*/ 	.byte	0x00, 0xf0, 0x11, 0x00


	//----- nvinfo : EIATTR_KPARAM_INFO
	.align		4
.L_103:
        /*0018*/ 	.byte	0x04, 0x17
        /*001a*/ 	.short	(.L_105 - .L_104)
.L_104:
        /*001c*/ 	.word	0x00000000
        /*0020*/ 	.short	0x000a
        /*0022*/ 	.short	0x004c
        /*0024*/ 	.byte	0x00, 0xf0, 0x11, 0x00


	//----- nvinfo : EIATTR_KPARAM_INFO
	.align		4
.L_105:
        /*0028*/ 	.byte	0x04, 0x17
        /*002a*/ 	.short	(.L_107 - .L_106)
.L_106:
        /*002c*/ 	.word	0x00000000
        /*0030*/ 	.short	0x0009
        /*0032*/ 	.short	0x0048
        /*0034*/ 	.byte	0x00, 0xf0, 0x11, 0x00


	//----- nvinfo : EIATTR_KPARAM_INFO
	.align		4
.L_107:
        /*0038*/ 	.byte	0x04, 0x17
        /*003a*/ 	.short	(.L_109 - .L_108)
.L_108:
        /*003c*/ 	.word	0x00000000
        /*0040*/ 	.short	0x0008
        /*0042*/ 	.short	0x0040
        /*0044*/ 	.byte	0x00, 0xf5, 0x21, 0x00


	//----- nvinfo : EIATTR_KPARAM_INFO
	.align		4
.L_109:
        /*0048*/ 	.byte	0x04, 0x17
        /*004a*/ 	.short	(.L_111 - .L_110)
.L_110:
        /*004c*/ 	.word	0x00000000
        /*0050*/ 	.short	0x0007
        /*0052*/ 	.short	0x0038
        /*0054*/ 	.byte	0x00, 0xf5, 0x21, 0x00


	//----- nvinfo : EIATTR_KPARAM_INFO
	.align		4
.L_111:
        /*0058*/ 	.byte	0x04, 0x17
        /*005a*/ 	.short	(.L_113 - .L_112)
.L_112:
        /*005c*/ 	.word	0x00000000
        /*0060*/ 	.short	0x0006
        /*0062*/ 	.short	0x0030
        /*0064*/ 	.byte	0x00, 0xf5, 0x21, 0x00


	//----- nvinfo : EIATTR_KPARAM_INFO
	.align		4
.L_113:
        /*0068*/ 	.byte	0x04, 0x17
        /*006a*/ 	.short	(.L_115 - .L_114)
.L_114:
        /*006c*/ 	.word	0x00000000
        /*0070*/ 	.short	0x0005
        /*0072*/ 	.short	0x0028
        /*0074*/ 	.byte	0x00, 0xf5, 0x21, 0x00


	//----- nvinfo : EIATTR_KPARAM_INFO
	.align		4
.L_115:
        /*0078*/ 	.byte	0x04, 0x17
        /*007a*/ 	.short	(.L_117 - .L_116)
.L_116:
        /*007c*/ 	.word	0x00000000
        /*0080*/ 	.short	0x0004
        /*0082*/ 	.short	0x0020
        /*0084*/ 	.byte	0x00, 0xf5, 0x21, 0x00


	//----- nvinfo : EIATTR_KPARAM_INFO
	.align		4
.L_117:
        /*0088*/ 	.byte	0x04, 0x17
        /*008a*/ 	.short	(.L_119 - .L_118)
.L_118:
        /*008c*/ 	.word	0x00000000
        /*0090*/ 	.short	0x0003
        /*0092*/ 	.short	0x0018
        /*0094*/ 	.byte	0x00, 0xf5, 0x21, 0x00


	//----- nvinfo : EIATTR_KPARAM_INFO
	.align		4
.L_119:
        /*0098*/ 	.byte	0x04, 0x17
        /*009a*/ 	.short	(.L_121 - .L_120)
.L_120:
        /*009c*/ 	.word	0x00000000
        /*00a0*/ 	.short	0x0002
        /*00a2*/ 	.short	0x0010
        /*00a4*/ 	.byte	0x00, 0xf5, 0x21, 0x00


	//----- nvinfo : EIATTR_KPARAM_INFO
	.align		4
.L_121:
        /*00a8*/ 	.byte	0x04, 0x17
        /*00aa*/ 	.short	(.L_123 - .L_122)
.L_122:
        /*00ac*/ 	.word	0x00000000
        /*00b0*/ 	.short	0x0001
        /*00b2*/ 	.short	0x0008
        /*00b4*/ 	.byte	0x00, 0xf5, 0x21, 0x00


	//----- nvinfo : EIATTR_KPARAM_INFO
	.align		4
.L_123:
        /*00b8*/ 	.byte	0x04, 0x17
        /*00ba*/ 	.short	(.L_125 - .L_124)
.L_124:
        /*00bc*/ 	.word	0x00000000
        /*00c0*/ 	.short	0x0000
        /*00c2*/ 	.short	0x0000
        /*00c4*/ 	.byte	0x00, 0xf5, 0x21, 0x00


	//----- nvinfo : EIATTR_SPARSE_MMA_MASK
	.align		4
.L_125:
        /*00c8*/ 	.byte	0x03, 0x50
        /*00ca*/ 	.short	0x0000


	//----- nvinfo : EIATTR_MAXREG_COUNT
	.align		4
        /*00cc*/ 	.byte	0x03, 0x1b
        /*00ce*/ 	.short	0x00ff


	//----- nvinfo : EIATTR_MERCURY_ISA_VERSION
	.align		4
        /*00d0*/ 	.byte	0x03, 0x5f
        /*00d2*/ 	.short	0x0101


	//----- nvinfo : EIATTR_VRC_CTA_INIT_COUNT
	.align		4
        /*00d4*/ 	.byte	0x02, 0x4a
	.zero		1
	.zero		1


	//----- nvinfo : EIATTR_EXIT_INSTR_OFFSETS
	.align		4
        /*00d8*/ 	.byte	0x04, 0x1c
        /*00da*/ 	.short	(.L_127 - .L_126)


	//   ....[0]....
.L_126:
        /*00dc*/ 	.word	0x00000070


	//   ....[1]....
        /*00e0*/ 	.word	0x00000260


	//----- nvinfo : EIATTR_CBANK_PARAM_SIZE
	.align		4
.L_127:
        /*00e4*/ 	.byte	0x03, 0x19
        /*00e6*/ 	.short	0x0054


	//----- nvinfo : EIATTR_PARAM_CBANK
	.align		4
        /*00e8*/ 	.byte	0x04, 0x0a
        /*00ea*/ 	.short	(.L_129 - .L_128)
	.align		4
.L_128:
        /*00ec*/ 	.word	index@(.nv.constant0._Z16frottementFluidePfS_S_S_S_S_S_S_S_iff)
        /*00f0*/ 	.short	0x0380
        /*00f2*/ 	.short	0x0054


	//----- nvinfo : EIATTR_SW_WAR
	.align		4
.L_129:
        /*00f4*/ 	.byte	0x04, 0x36
        /*00f6*/ 	.short	(.L_131 - .L_130)
.L_130:
        /*00f8*/ 	.word	0x00000008
.L_131:


//--------------------- .nv.info._Z16pousseeArchimedePfS_S_S_S_S_S_ifffff --------------------------
	.section	.nv.info._Z16pousseeArchimedePfS_S_S_S_S_S_ifffff,"",@"SHT_CUDA_INFO"
	.sectionflags	@""
	.align	4


	//----- nvinfo : EIATTR_CUDA_API_VERSION
	.align		4
        /*0000*/ 	.byte	0x04, 0x37
        /*0002*/ 	.short	(.L_133 - .L_132)
.L_132:
        /*0004*/ 	.word	0x00000082


	//----- nvinfo : EIATTR_KPARAM_INFO
	.align		4
.L_133:
        /*0008*/ 	.byte	0x04, 0x17
        /*000a*/ 	.short	(.L_135 - .L_134)
.L_134:
        /*000c*/ 	.word	0x00000000
        /*0010*/ 	.short	0x000c
        /*0012*/ 	.short	0x004c
        /*0014*/ 	.byte	0x00, 0xf0, 0x11, 0x00


	//----- nvinfo : EIATTR_KPARAM_INFO
	.align		4
.L_135:
        /*0018*/ 	.byte	0x04, 0x17
        /*001a*/ 	.short	(.L_137 - .L_136)
.L_136:
        /*001c*/ 	.word	0x00000000
        /*0020*/ 	.short	0x000b
        /*0022*/ 	.short	0x0048
        /*0024*/ 	.byte	0x00, 0xf0, 0x11, 0x00


	//----- nvinfo : EIATTR_KPARAM_INFO
	.align		4
.L_137:
        /*0028*/ 	.byte	0x04, 0x17
        /*002a*/ 	.short	(.L_139 - .L_138)
.L_138:
        /*002c*/ 	.word	0x00000000
        /*0030*/ 	.short	0x000a
        /*0032*/ 	.short	0x0044
        /*0034*/ 	.byte	0x00, 0xf0, 0x11, 0x00


	//----- nvinfo : EIATTR_KPARAM_INFO
	.align		4
.L_139:
        /*0038*/ 	.byte	0x04, 0x17
        /*003a*/ 	.short	(.L_141 - .L_140)
.L_140:
        /*003c*/ 	.word	0x00000000
        /*0040*/ 	.short	0x0009
        /*0042*/ 	.short	0x0040
        /*0044*/ 	.byte	0x00, 0xf0, 0x11, 0x00


	//----- nvinfo : EIATTR_KPARAM_INFO
	.align		4
.L_141:
        /*0048*/ 	.byte	0x04, 0x17
        /*004a*/ 	.short	(.L_143 - .L_142)
.L_142:
        /*004c*/ 	.word	0x00000000
        /*0050*/ 	.short	0x0008
        /*0052*/ 	.short	0x003c
        /*0054*/ 	.byte	0x00, 0xf0, 0x11, 0x00


	//----- nvinfo : EIATTR_KPARAM_INFO
	.align		4
.L_143:
        /*0058*/ 	.byte	0x04, 0x17
        /*005a*/ 	.short	(.L_145 - .L_144)
.L_144:
        /*005c*/ 	.word	0x00000000
        /*0060*/ 	.short	0x0007
        /*0062*/ 	.short	0x0038
        /*0064*/ 	.byte	0x00, 0xf0, 0x11, 0x00


	//----- nvinfo : EIATTR_KPARAM_INFO
	.align		4
.L_145:
        /*0068*/ 	.byte	0x04, 0x17
        /*006a*/ 	.short	(.L_147 - .L_146)
.L_146:
        /*006c*/ 	.word	0x00000000
        /*0070*/ 	.short	0x0006
        /*0072*/ 	.short	0x0030
        /*0074*/ 	.byte	0x00, 0xf5, 0x21, 0x00


	//----- nvinfo : EIATTR_KPARAM_INFO
	.align		4
.L_147:
        /*0078*/ 	.byte	0x04, 0x17
        /*007a*/ 	.short	(.L_149 - .L_148)
.L_148:
        /*007c*/ 	.word	0x00000000
        /*0080*/ 	.short	0x0005
        /*0082*/ 	.short	0x0028
        /*0084*/ 	.byte	0x00, 0xf5, 0x21, 0x00


	//----- nvinfo : EIATTR_KPARAM_INFO
	.align		4
.L_149:
        /*0088*/ 	.byte	0x04, 0x17
        /*008a*/ 	.short	(.L_151 - .L_150)
.L_150:
        /*008c*/ 	.word	0x00000000
        /*0090*/ 	.short	0x0004
        /*0092*/ 	.short	0x0020
        /*0094*/ 	.byte	0x00, 0xf5, 0x21, 0x00


	//----- nvinfo : EIATTR_KPARAM_INFO
	.align		4
.L_151:
        /*0098*/ 	.byte	0x04, 0x17
        /*009a*/ 	.short	(.L_153 - .L_152)
.L_152:
        /*009c*/ 	.word	0x00000000
        /*00a0*/ 	.short	0x0003
        /*00a2*/ 	.short	0x0018
        /*00a4*/ 	.byte	0x00, 0xf5, 0x21, 0x00


	//----- nvinfo : EIATTR_KPARAM_INFO
	.align		4
.L_153:
        /*00a8*/ 	.byte	0x04, 0x17
        /*00aa*/ 	.short	(.L_155 - .L_154)
.L_154:
        /*00ac*/ 	.word	0x00000000
        /*00b0*/ 	.short	0x0002
        /*00b2*/ 	.short	0x0010
        /*00b4*/ 	.byte	0x00, 0xf5, 0x21, 0x00


	//----- nvinfo : EIATTR_KPARAM_INFO
	.align		4
.L_155:
        /*00b8*/ 	.byte	0x04, 0x17
        /*00ba*/ 	.short	(.L_157 - .L_156)
.L_156:
        /*00bc*/ 	.word	0x00000000
        /*00c0*/ 	.short	0x0001
        /*00c2*/ 	.short	0x0008
        /*00c4*/ 	.byte	0x00, 0xf5, 0x21, 0x00


	//----- nvinfo : EIATTR_KPARAM_INFO
	.align		4
.L_157:
        /*00c8*/ 	.byte	0x04, 0x17
        /*00ca*/ 	.short	(.L_159 - .L_158)
.L_158:
        /*00cc*/ 	.word	0x00000000
        /*00d0*/ 	.short	0x0000
        /*00d2*/ 	.short	0x0000
        /*00d4*/ 	.byte	0x00, 0xf5, 0x21, 0x00


	//----- nvinfo : EIATTR_SPARSE_MMA_MASK
	.align		4
.L_159:
        /*00d8*/ 	.byte	0x03, 0x50
        /*00da*/ 	.short	0x0000


	//----- nvinfo : EIATTR_MAXREG_COUNT
	.align		4
        /*00dc*/ 	.byte	0x03, 0x1b
        /*00de*/ 	.short	0x00ff


	//----- nvinfo : EIATTR_MERCURY_ISA_VERSION
	.align		4
        /*00e0*/ 	.byte	0x03, 0x5f
        /*00e2*/ 	.short	0x0101


	//----- nvinfo : EIATTR_VRC_CTA_INIT_COUNT
	.align		4
        /*00e4*/ 	.byte	0x02, 0x4a
	.zero		1
	.zero		1


	//----- nvinfo : EIATTR_EXIT_INSTR_OFFSETS
	.align		4
        /*00e8*/ 	.byte	0x04, 0x1c
        /*00ea*/ 	.short	(.L_161 - .L_160)


	//   ....[0]....
.L_160:
        /*00ec*/ 	.word	0x00000070


	//   ....[1]....
        /*00f0*/ 	.word	0x000002b0


	//----- nvinfo : EIATTR_CBANK_PARAM_SIZE
	.align		4
.L_161:
        /*00f4*/ 	.byte	0x03, 0x19
        /*00f6*/ 	.short	0x0050


	//----- nvinfo : EIATTR_PARAM_CBANK
	.align		4
        /*00f8*/ 	.byte	0x04, 0x0a
        /*00fa*/ 	.short	(.L_163 - .L_162)
	.align		4
.L_162:
        /*00fc*/ 	.word	index@(.nv.constant0._Z16pousseeArchimedePfS_S_S_S_S_S_ifffff)
        /*0100*/ 	.short	0x0380
        /*0102*/ 	.short	0x0050


	//----- nvinfo : EIATTR_SW_WAR
	.align		4
.L_163:
        /*0104*/ 	.byte	0x04, 0x36
        /*0106*/ 	.short	(.L_165 - .L_164)
.L_164:
        /*0108*/ 	.word	0x00000008
.L_165:


//--------------------- .nv.info._Z14forceConstantePfS_S_ifff --------------------------
	.section	.nv.info._Z14forceConstantePfS_S_ifff,"",@"SHT_CUDA_INFO"
	.sectionflags	@""
	.align	4


	//----- nvinfo : EIATTR_CUDA_API_VERSION
	.align		4
        /*0000*/ 	.byte	0x04, 0x37
        /*0002*/ 	.short	(.L_167 - .L_166)
.L_166:
        /*0004*/ 	.word	0x00000082


	//----- nvinfo : EIATTR_KPARAM_INFO
	.align		4
.L_167:
        /*0008*/ 	.byte	0x04, 0x17
        /*000a*/ 	.short	(.L_169 - .L_168)
.L_168:
        /*000c*/ 	.word	0x00000000
        /*0010*/ 	.short	0x0006
        /*0012*/ 	.short	0x0024
        /*0014*/ 	.byte	0x00, 0xf0, 0x11, 0x00


	//----- nvinfo : EIATTR_KPARAM_INFO
	.align		4
.L_169:
        /*0018*/ 	.byte	0x04, 0x17
        /*001a*/ 	.short	(.L_171 - .L_170)
.L_170:
        /*001c*/ 	.word	0x00000000
        /*0020*/ 	.short	0x0005
        /*0022*/ 	.short	0x0020
        /*0024*/ 	.byte	0x00, 0xf0, 0x11, 0x00


	//----- nvinfo : EIATTR_KPARAM_INFO
	.align		4
.L_171:
        /*0028*/ 	.byte	0x04, 0x17
        /*002a*/ 	.short	(.L_173 - .L_172)
.L_172:
        /*002c*/ 	.word	0x00000000
        /*0030*/ 	.short	0x0004
        /*0032*/ 	.short	0x001c
        /*0034*/ 	.byte	0x00, 0xf0, 0x11, 0x00


	//----- nvinfo : EIATTR_KPARAM_INFO
	.align		4
.L_173:
        /*0038*/ 	.byte	0x04, 0x17
        /*003a*/ 	.short	(.L_175 - .L_174)
.L_174:
        /*003c*/ 	.word	0x00000000
        /*0040*/ 	.short	0x0003
        /*0042*/ 	.short	0x0018
        /*0044*/ 	.byte	0x00, 0xf0, 0x11, 0x00


	//----- nvinfo : EIATTR_KPARAM_INFO
	.align		4
.L_175:
        /*0048*/ 	.byte	0x04, 0x17
        /*004a*/ 	.short	(.L_177 - .L_176)
.L_176:
        /*004c*/ 	.word	0x00000000
        /*0050*/ 	.short	0x0002
        /*0052*/ 	.short	0x0010
        /*0054*/ 	.byte	0x00, 0xf5, 0x21, 0x00


	//----- nvinfo : EIATTR_KPARAM_INFO
	.align		4
.L_177:
        /*0058*/ 	.byte	0x04, 0x17
        /*005a*/ 	.short	(.L_179 - .L_178)
.L_178:
        /*005c*/ 	.word	0x00000000
        /*0060*/ 	.short	0x0001
        /*0062*/ 	.short	0x0008
        /*0064*/ 	.byte	0x00, 0xf5, 0x21, 0x00


	//----- nvinfo : EIATTR_KPARAM_INFO
	.align		4
.L_179:
        /*0068*/ 	.byte	0x04, 0x17
        /*006a*/ 	.short	(.L_181 - .L_180)
.L_180:
        /*006c*/ 	.word	0x00000000
        /*0070*/ 	.short	0x0000
        /*0072*/ 	.short	0x0000
        /*0074*/ 	.byte	0x00, 0xf5, 0x21, 0x00


	//----- nvinfo : EIATTR_SPARSE_MMA_MASK
	.align		4
.L_181:
        /*0078*/ 	.byte	0x03, 0x50
        /*007a*/ 	.short	0x0000


	//----- nvinfo : EIATTR_MAXREG_COUNT
	.align		4
        /*007c*/ 	.byte	0x03, 0x1b
        /*007e*/ 	.short	0x00ff


	//----- nvinfo : EIATTR_MERCURY_ISA_VERSION
	.align		4
        /*0080*/ 	.byte	0x03, 0x5f
        /*0082*/ 	.short	0x0101


	//----- nvinfo : EIATTR_VRC_CTA_INIT_COUNT
	.align		4
        /*0084*/ 	.byte	0x02, 0x4a
	.zero		1
	.zero		1


	//----- nvinfo : EIATTR_EXIT_INSTR_OFFSETS
	.align		4
        /*0088*/ 	.byte	0x04, 0x1c
        /*008a*/ 	.short	(.L_183 - .L_182)


	//   ....[0]....
.L_182:
        /*008c*/ 	.word	0x00000070


	//   ....[1]....
        /*0090*/ 	.word	0x000001a0


	//----- nvinfo : EIATTR_CBANK_PARAM_SIZE
	.align		4
.L_183:
        /*0094*/ 	.byte	0x03, 0x19
        /*0096*/ 	.short	0x0028


	//----- nvinfo : EIATTR_PARAM_CBANK
	.align		4
        /*0098*/ 	.byte	0x04, 0x0a
        /*009a*/ 	.short	(.L_185 - .L_184)
	.align		4
.L_184:
        /*009c*/ 	.word	index@(.nv.constant0._Z14forceConstantePfS_S_ifff)
        /*00a0*/ 	.short	0x0380
        /*00a2*/ 	.short	0x0028


	//----- nvinfo : EIATTR_SW_WAR
	.align		4
.L_185:
        /*00a4*/ 	.byte	0x04, 0x36
        /*00a6*/ 	.short	(.L_187 - .L_186)
.L_186:
        /*00a8*/ 	.word	0x00000008
.L_187:


//--------------------- .nv.callgraph             --------------------------
	.section	.nv.callgraph,"",@"SHT_CUDA_CALLGRAPH"
	.align	4
	.sectionentsize	8
	.align		4
        /*0000*/ 	.word	0x00000000
	.align		4
        /*0004*/ 	.word	0xffffffff
	.align		4
        /*0008*/ 	.word	0x00000000
	.align		4
        /*000c*/ 	.word	0xfffffffe
	.align		4
        /*0010*/ 	.word	0x00000000
	.align		4
        /*0014*/ 	.word	0xfffffffd
	.align		4
        /*0018*/ 	.word	0x00000000
	.align		4
        /*001c*/ 	.word	0xfffffffc


//--------------------- .text._Z13dynamicSchemePfS_S_S_S_S_S_S_S_S_fj --------------------------
	.section	.text._Z13dynamicSchemePfS_S_S_S_S_S_S_S_S_fj,"ax",@progbits
	.align	128
        .global         _Z13dynamicSchemePfS_S_S_S_S_S_S_S_S_fj
        .type           _Z13dynamicSchemePfS_S_S_S_S_S_S_S_S_fj,@function
        .size           _Z13dynamicSchemePfS_S_S_S_S_S_S_S_S_fj,(.L_x_5 - _Z13dynamicSchemePfS_S_S_S_S_S_S_S_S_fj)
        .other          _Z13dynamicSchemePfS_S_S_S_S_S_S_S_S_fj,@"STO_CUDA_ENTRY STV_DEFAULT"
_Z13dynamicSchemePfS_S_S_S_S_S_S_S_S_fj:
.text._Z13dynamicSchemePfS_S_S_S_S_S_S_S_S_fj:
[----:B------:R-:W-:Y:S01]  /*0000*/  LDC R1, c[0x0][0x37c] ;  /* 0x0000df00ff017b82 */ /* 0x000fe20000000800 */
[----:B------:R-:W0:Y:S07]  /*0010*/  S2R R3, SR_TID.X ;  /* 0x0000000000037919 */ /* 0x000e2e0000002100 */
[----:B------:R-:W0:Y:S01]  /*0020*/  S2UR UR4, SR_CTAID.X ;  /* 0x00000000000479c3 */ /* 0x000e220000002500 */
[----:B------:R-:W1:Y:S07]  /*0030*/  LDCU UR5, c[0x0][0x3d4] ;  /* 0x00007a80ff0577ac */ /* 0x000e6e0008000800 */
[----:B------:R-:W0:Y:S02]  /*0040*/  LDC R0, c[0x0][0x360] ;  /* 0x0000d800ff007b82 */ /* 0x000e240000000800 */
[----:B0-----:R-:W-:-:S05]  /*0050*/  IMAD R0, R0, UR4, R3 ;  /* 0x0000000400007c24 */ /* 0x001fca000f8e0203 */
[----:B-1----:R-:W-:-:S13]  /*0060*/  ISETP.GE.U32.AND P0, PT, R0, UR5, PT ;  /* 0x0000000500007c0c */ /* 0x002fda000bf06070 */
[----:B------:R-:W-:Y:S05]  /*0070*/  @P0 EXIT ;  /* 0x000000000000094d */ /* 0x000fea0003800000 */
[----:B------:R-:W0:Y:S01]  /*0080*/  LDC.64 R2, c[0x0][0x3b0] ;  /* 0x0000ec00ff027b82 */ /* 0x000e220000000a00 */
[----:B------:R-:W1:Y:S01]  /*0090*/  LDCU.64 UR4, c[0x0][0x358] ;  /* 0x00006b00ff0477ac */ /* 0x000e620008000a00 */
[----:B------:R-:W2:Y:S06]  /*00a0*/  LDCU UR6, c[0x0][0x3d0] ;  /* 0x00007a00ff0677ac */ /* 0x000eac0008000800 */
[----:B------:R-:W3:Y:S08]  /*00b0*/  LDC.64 R12, c[0x0][0x3c8] ;  /* 0x0000f200ff0c7b82 */ /* 0x000ef00000000a00 */
[----:B------:R-:W4:Y:S01]  /*00c0*/  LDC.64 R6, c[0x0][0x398] ;  /* 0x0000e600ff067b82 */ /* 0x000f220000000a00 */
[----:B0-----:R-:W-:-:S07]  /*00d0*/  IMAD.WIDE R2, R0, 0x4, R2 ;  /* 0x0000000400027825 */ /* 0x001fce00078e0202 */
[----:B------:R-:W0:Y:S01]  /*00e0*/  LDC.64 R4, c[0x0][0x3b8] ;  /* 0x0000ee00ff047b82 */ /* 0x000e220000000a00 */
[----:B-1----:R-:W2:Y:S01]  /*00f0*/  LDG.E R8, desc[UR4][R2.64] ;  /* 0x0000000402087981 */ /* 0x002ea2000c1e1900 */
[----:B---3--:R-:W-:-:S06]  /*0100*/  IMAD.WIDE R12, R0, 0x4, R12 ;  /* 0x00000004000c7825 */ /* 0x008fcc00078e020c */
[----:B------:R-:W1:Y:S01]  /*0110*/  LDC.64 R10, c[0x0][0x3a0] ;  /* 0x0000e800ff0a7b82 */ /* 0x000e620000000a00 */
[----:B------:R-:W3:Y:S01]  /*0120*/  LDG.E R12, desc[UR4][R12.64] ;  /* 0x000000040c0c7981 */ /* 0x000ee2000c1e1900 */
[----:B----4-:R-:W-:-:S05]  /*0130*/  IMAD.WIDE R6, R0, 0x4, R6 ;  /* 0x0000000400067825 */ /* 0x010fca00078e0206 */
[----:B------:R-:W3:Y:S01]  /*0140*/  LDG.E R15, desc[UR4][R6.64] ;  /* 0x00000004060f7981 */ /* 0x000ee2000c1e1900 */
[----:B0-----:R-:W-:-:S04]  /*0150*/  IMAD.WIDE R4, R0, 0x4, R4 ;  /* 0x0000000400047825 */ /* 0x001fc800078e0204 */
[----:B-1----:R-:W-:-:S04]  /*0160*/  IMAD.WIDE R10, R0, 0x4, R10 ;  /* 0x00000004000a7825 */ /* 0x002fc800078e020a */
[----:B--2---:R-:W-:-:S04]  /*0170*/  FMUL R9, R8, UR6 ;  /* 0x0000000608097c20 */ /* 0x004fc80008400000 */
[----:B---3--:R-:W-:Y:S02]  /*0180*/  FFMA R17, R12, R9, R15 ;  /* 0x000000090c117223 */ /* 0x008fe4000000000f */
[----:B------:R-:W0:Y:S03]  /*0190*/  LDC.64 R8, c[0x0][0x3c0] ;  /* 0x0000f000ff087b82 */ /* 0x000e260000000a00 */
[----:B------:R1:W-:Y:S04]  /*01a0*/  STG.E desc[UR4][R6.64], R17 ;  /* 0x0000001106007986 */ /* 0x0003e8000c101904 */
[----:B------:R-:W2:Y:S01]  /*01b0*/  LDG.E R16, desc[UR4][R4.64] ;  /* 0x0000000404107981 */ /* 0x000ea2000c1e1900 */
[----:B------:R-:W3:Y:S03]  /*01c0*/  LDC.64 R14, c[0x0][0x3a8] ;  /* 0x0000ea00ff0e7b82 */ /* 0x000ee60000000a00 */
[----:B------:R-:W4:Y:S01]  /*01d0*/  LDG.E R19, desc[UR4][R10.64] ;  /* 0x000000040a137981 */ /* 0x000f22000c1e1900 */
[----:B0-----:R-:W-:-:S04]  /*01e0*/  IMAD.WIDE R8, R0, 0x4, R8 ;  /* 0x0000000400087825 */ /* 0x001fc800078e0208 */
[----:B---3--:R-:W-:-:S04]  /*01f0*/  IMAD.WIDE R14, R0, 0x4, R14 ;  /* 0x00000004000e7825 */ /* 0x008fc800078e020e */
[----:B--2---:R-:W-:Y:S02]  /*0200*/  FMUL R13, R16, UR6 ;  /* 0x00000006100d7c20 */ /* 0x004fe40008400000 */
[----:B-1----:R-:W0:Y:S02]  /*0210*/  LDC.64 R16, c[0x0][0x380] ;  /* 0x0000e000ff107b82 */ /* 0x002e240000000a00 */
[----:B----4-:R-:W-:-:S05]  /*0220*/  FFMA R19, R12, R13, R19 ;  /* 0x0000000d0c137223 */ /* 0x010fca0000000013 */
[----:B------:R1:W-:Y:S04]  /*0230*/  STG.E desc[UR4][R10.64], R19 ;  /* 0x000000130a007986 */ /* 0x0003e8000c101904 */
[----:B------:R-:W2:Y:S04]  /*0240*/  LDG.E R13, desc[UR4][R8.64] ;  /* 0x00000004080d7981 */ /* 0x000ea8000c1e1900 */
[----:B------:R-:W3:Y:S01]  /*0250*/  LDG.E R21, desc[UR4][R14.64] ;  /* 0x000000040e157981 */ /* 0x000ee2000c1e1900 */
[----:B-1----:R-:W1:Y:S01]  /*0260*/  LDC.64 R18, c[0x0][0x390] ;  /* 0x0000e400ff127b82 */ /* 0x002e620000000a00 */
[----:B--2---:R-:W-:-:S04]  /*0270*/  FMUL R13, R13, UR6 ;  /* 0x000000060d0d7c20 */ /* 0x004fc80008400000 */
[----:B---3--:R-:W-:Y:S01]  /*0280*/  FFMA R21, R12, R13, R21 ;  /* 0x0000000d0c157223 */ /* 0x008fe20000000015 */
[C---:B0-----:R-:W-:Y:S02]  /*0290*/  IMAD.WIDE R12, R0.reuse, 0x4, R16 ;  /* 0x00000004000c7825 */ /* 0x041fe400078e0210 */
[----:B------:R-:W0:Y:S02]  /*02a0*/  LDC.64 R16, c[0x0][0x388] ;  /* 0x0000e200ff107b82 */ /* 0x000e240000000a00 */
[----:B------:R2:W-:Y:S04]  /*02b0*/  STG.E desc[UR4][R14.64], R21 ;  /* 0x000000150e007986 */ /* 0x0005e8000c101904 */
[----:B------:R-:W3:Y:S04]  /*02c0*/  LDG.E R6, desc[UR4][R6.64] ;  /* 0x0000000406067981 */ /* 0x000ee8000c1e1900 */
[----:B------:R-:W3:Y:S01]  /*02d0*/  LDG.E R23, desc[UR4][R12.64] ;  /* 0x000000040c177981 */ /* 0x000ee2000c1e1900 */
[----:B0-----:R-:W-:-:S04]  /*02e0*/  IMAD.WIDE R16, R0, 0x4, R16 ;  /* 0x0000000400107825 */ /* 0x001fc800078e0210 */
[----:B---3--:R-:W-:-:S05]  /*02f0*/  FFMA R23, R6, UR6, R23 ;  /* 0x0000000606177c23 */ /* 0x008fca0008000017 */
[----:B------:R-:W-:Y:S04]  /*0300*/  STG.E desc[UR4][R12.64], R23 ;  /* 0x000000170c007986 */ /* 0x000fe8000c101904 */
[----:B------:R-:W3:Y:S04]  /*0310*/  LDG.E R10, desc[UR4][R10.64] ;  /* 0x000000040a0a7981 */ /* 0x000ee8000c1e1900 */
[----:B------:R-:W3:Y:S01]  /*0320*/  LDG.E R25, desc[UR4][R16.64] ;  /* 0x0000000410197981 */ /* 0x000ee2000c1e1900 */
[----:B-1----:R-:W-:-:S04]  /*0330*/  IMAD.WIDE R18, R0, 0x4, R18 ;  /* 0x0000000400127825 */ /* 0x002fc800078e0212 */
[----:B---3--:R-:W-:-:S05]  /*0340*/  FFMA R25, R10, UR6, R25 ;  /* 0x000000060a197c23 */ /* 0x008fca0008000019 */
[----:B------:R-:W-:Y:S04]  /*0350*/  STG.E desc[UR4][R16.64], R25 ;  /* 0x0000001910007986 */ /* 0x000fe8000c101904 */
[----:B--2---:R-:W2:Y:S04]  /*0360*/  LDG.E R14, desc[UR4][R14.64] ;  /* 0x000000040e0e7981 */ /* 0x004ea8000c1e1900 */
[----:B------:R-:W2:Y:S02]  /*0370*/  LDG.E R7, desc[UR4][R18.64] ;  /* 0x0000000412077981 */ /* 0x000ea4000c1e1900 */
[----:B--2---:R-:W-:-:S05]  /*0380*/  FFMA R7, R14, UR6, R7 ;  /* 0x000000060e077c23 */ /* 0x004fca0008000007 */
[----:B------:R-:W-:Y:S04]  /*0390*/  STG.E desc[UR4][R18.64], R7 ;  /* 0x0000000712007986 */ /* 0x000fe8000c101904 */
[----:B------:R-:W-:Y:S04]  /*03a0*/  STG.E desc[UR4][R2.64], RZ ;  /* 0x000000ff02007986 */ /* 0x000fe8000c101904 */
[----:B------:R-:W-:Y:S04]  /*03b0*/  STG.E desc[UR4][R4.64], RZ ;  /* 0x000000ff04007986 */ /* 0x000fe8000c101904 */
[----:B------:R-:W-:Y:S01]  /*03c0*/  STG.E desc[UR4][R8.64], RZ ;  /* 0x000000ff08007986 */ /* 0x000fe2000c101904 */
[----:B------:R-:W-:Y:S05]  /*03d0*/  EXIT ;  /* 0x000000000000794d */ /* 0x000fea0003800000 */
.L_x_0:
[----:B------:R-:W-:-:S00]  /*03e0*/  BRA `(.L_x_0) ;  /* 0xfffffffc00fc7947 */ /* 0x000fc0000383ffff */
[----:B------:R-:W-:-:S00]  /*03f0*/  NOP ;  /* 0x0000000000007918 */ /* 0x000fc00000000000 */
        /* <DEDUP_REMOVED lines=8> */
.L_x_5:


//--------------------- .text._Z22frottementFluideAvancePfS_S_S_S_S_S_S_S_S_iffff --------------------------
	.section	.text._Z22frottementFluideAvancePfS_S_S_S_S_S_S_S_S_iffff,"ax",@progbits
	.align	128
        .global         _Z22frottementFluideAvancePfS_S_S_S_S_S_S_S_S_iffff
        .type           _Z22frottementFluideAvancePfS_S_S_S_S_S_S_S_S_iffff,@function
        .size           _Z22frottementFluideAvancePfS_S_S_S_S_S_S_S_S_iffff,(.L_x_6 - _Z22frottementFluideAvancePfS_S_S_S_S_S_S_S_S_iffff)
        .other          _Z22frottementFluideAvancePfS_S_S_S_S_S_S_S_S_iffff,@"STO_CUDA_ENTRY STV_DEFAULT"
_Z22frottementFluideAvancePfS_S_S_S_S_S_S_S_S_iffff:
.text._Z22frottementFluideAvancePfS_S_S_S_S_S_S_S_S_iffff:
[----:B------:R-:W-:Y:S01]  /*0000*/  LDC R1, c[0x0][0x37c] ;  /* 0x0000df00ff017b82 */ /* 0x000fe20000000800 */
[----:B------:R-:W0:Y:S07]  /*0010*/  S2R R3, SR_TID.X ;  /* 0x0000000000037919 */ /* 0x000e2e0000002100 */
[----:B------:R-:W0:Y:S01]  /*0020*/  S2UR UR4, SR_CTAID.X ;  /* 0x00000000000479c3 */ /* 0x000e220000002500 */
[----:B------:R-:W1:Y:S07]  /*0030*/  LDCU UR5, c[0x0][0x3d0] ;  /* 0x00007a00ff0577ac */ /* 0x000e6e0008000800 */
[----:B------:R-:W0:Y:S02]  /*0040*/  LDC R0, c[0x0][0x360] ;  /* 0x0000d800ff007b82 */ /* 0x000e240000000800 */
[----:B0-----:R-:W-:-:S05]  /*0050*/  IMAD R0, R0, UR4, R3 ;  /* 0x0000000400007c24 */ /* 0x001fca000f8e0203 */
[----:B-1----:R-:W-:-:S13]  /*0060*/  ISETP.GE.AND P0, PT, R0, UR5, PT ;  /* 0x0000000500007c0c */ /* 0x002fda000bf06270 */
[----:B------:R-:W-:Y:S05]  /*0070*/  @P0 EXIT ;  /* 0x000000000000094d */ /* 0x000fea0003800000 */
[----:B------:R-:W0:Y:S01]  /*0080*/  LDC.64 R6, c[0x0][0x3c8] ;  /* 0x0000f200ff067b82 */ /* 0x000e220000000a00 */
[----:B------:R-:W1:Y:S07]  /*0090*/  LDCU.64 UR4, c[0x0][0x358] ;  /* 0x00006b00ff0477ac */ /* 0x000e6e0008000a00 */
[----:B------:R-:W2:Y:S08]  /*00a0*/  LDC.64 R10, c[0x0][0x3a0] ;  /* 0x0000e800ff0a7b82 */ /* 0x000eb00000000a00 */
[----:B------:R-:W3:Y:S01]  /*00b0*/  LDC.64 R8, c[0x0][0x398] ;  /* 0x0000e600ff087b82 */ /* 0x000ee20000000a00 */
[----:B0-----:R-:W-:-:S07]  /*00c0*/  IMAD.WIDE R6, R0, 0x4, R6 ;  /* 0x0000000400067825 */ /* 0x001fce00078e0206 */
[----:B------:R-:W0:Y:S01]  /*00d0*/  LDC.64 R2, c[0x0][0x3b0] ;  /* 0x0000ec00ff027b82 */ /* 0x000e220000000a00 */
[----:B-1----:R1:W4:Y:S01]  /*00e0*/  LDG.E R12, desc[UR4][R6.64] ;  /* 0x00000004060c7981 */ /* 0x002322000c1e1900 */
[----:B--2---:R-:W-:-:S06]  /*00f0*/  IMAD.WIDE R10, R0, 0x4, R10 ;  /* 0x00000004000a7825 */ /* 0x004fcc00078e020a */
[----:B------:R-:W2:Y:S01]  /*0100*/  LDC.64 R4, c[0x0][0x3d8] ;  /* 0x0000f600ff047b82 */ /* 0x000ea20000000a00 */
[----:B------:R-:W5:Y:S01]  /*0110*/  LDG.E R10, desc[UR4][R10.64] ;  /* 0x000000040a0a7981 */ /* 0x000f62000c1e1900 */
[----:B---3--:R-:W-:Y:S01]  /*0120*/  IMAD.WIDE R8, R0, 0x4, R8 ;  /* 0x0000000400087825 */ /* 0x008fe200078e0208 */
[----:B------:R-:W-:Y:S01]  /*0130*/  UMOV UR6, 0x51eb851f ;  /* 0x51eb851f00067882 */ /* 0x000fe20000000000 */
[----:B------:R-:W-:-:S04]  /*0140*/  UMOV UR7, 0x40291eb8 ;  /* 0x40291eb800077882 */ /* 0x000fc80000000000 */
[----:B-1----:R-:W1:Y:S01]  /*0150*/  LDC.64 R6, c[0x0][0x3b8] ;  /* 0x0000ee00ff067b82 */ /* 0x002e620000000a00 */
[----:B------:R-:W3:Y:S01]  /*0160*/  LDG.E R8, desc[UR4][R8.64] ;  /* 0x0000000408087981 */ /* 0x000ee2000c1e1900 */
[----:B0-----:R-:W-:-:S05]  /*0170*/  IMAD.WIDE R2, R0, 0x4, R2 ;  /* 0x0000000400027825 */ /* 0x001fca00078e0202 */
[----:B------:R-:W3:Y:S01]  /*0180*/  LDG.E R17, desc[UR4][R2.64] ;  /* 0x0000000402117981 */ /* 0x000ee2000c1e1900 */
[----:B--2---:R-:W-:Y:S01]  /*0190*/  FMUL R4, R4, 0.5 ;  /* 0x3f00000004047820 */ /* 0x004fe20000400000 */
[----:B-1----:R-:W-:Y:S01]  /*01a0*/  IMAD.WIDE R6, R0, 0x4, R6 ;  /* 0x0000000400067825 */ /* 0x002fe200078e0206 */
[----:B----4-:R-:W0:Y:S02]  /*01b0*/  F2F.F64.F32 R12, R12 ;  /* 0x0000000c000c7310 */ /* 0x010e240000201800 */
[----:B0-----:R-:W-:Y:S01]  /*01c0*/  DMUL R14, R12, UR6 ;  /* 0x000000060c0e7c28 */ /* 0x001fe20008000000 */
[----:B------:R-:W0:Y:S01]  /*01d0*/  LDCU UR6, c[0x0][0x3d4] ;  /* 0x00007a80ff0677ac */ /* 0x000e220008000800 */
[----:B-----5:R-:W-:-:S06]  /*01e0*/  FMUL R11, R10, R10 ;  /* 0x0000000a0a0b7220 */ /* 0x020fcc0000400000 */
[----:B------:R-:W-:Y:S01]  /*01f0*/  DMUL R14, R12, R14 ;  /* 0x0000000e0c0e7228 */ /* 0x000fe20000000000 */
[----:B---3--:R-:W-:-:S05]  /*0200*/  FFMA R11, R8, R8, R11 ;  /* 0x00000008080b7223 */ /* 0x008fca000000000b */
[----:B------:R-:W1:Y:S01]  /*0210*/  F2F.F32.F64 R8, R14 ;  /* 0x0000000e00087310 */ /* 0x000e620000301000 */
[----:B------:R-:W-:Y:S01]  /*0220*/  FFMA R11, R10, R10, R11 ;  /* 0x0000000a0a0b7223 */ /* 0x000fe2000000000b */
[----:B0-----:R-:W-:-:S03]  /*0230*/  FMUL R4, R4, UR6 ;  /* 0x0000000604047c20 */ /* 0x001fc60008400000 */
[----:B------:R-:W-:-:S04]  /*0240*/  FMUL R9, R11, R11 ;  /* 0x0000000b0b097220 */ /* 0x000fc80000400000 */
[----:B------:R-:W-:-:S04]  /*0250*/  FMUL R11, R9, R4 ;  /* 0x00000004090b7220 */ /* 0x000fc80000400000 */
[----:B-1----:R-:W-:Y:S02]  /*0260*/  FFMA R17, R8, R11, R17 ;  /* 0x0000000b08117223 */ /* 0x002fe40000000011 */
[----:B------:R-:W0:Y:S03]  /*0270*/  LDC.64 R10, c[0x0][0x3c0] ;  /* 0x0000f000ff0a7b82 */ /* 0x000e260000000a00 */
[----:B------:R-:W-:Y:S04]  /*0280*/  STG.E desc[UR4][R2.64], R17 ;  /* 0x0000001102007986 */ /* 0x000fe8000c101904 */
[----:B------:R-:W2:Y:S01]  /*0290*/  LDG.E R13, desc[UR4][R6.64] ;  /* 0x00000004060d7981 */ /* 0x000ea2000c1e1900 */
[----:B------:R-:W-:-:S04]  /*02a0*/  FMUL R5, R5, 0.5 ;  /* 0x3f00000005057820 */ /* 0x000fc80000400000 */
[----:B------:R-:W-:-:S04]  /*02b0*/  FMUL R4, R5, UR6 ;  /* 0x0000000605047c20 */ /* 0x000fc80008400000 */
[----:B------:R-:W-:-:S04]  /*02c0*/  FMUL R5, R9, R4 ;  /* 0x0000000409057220 */ /* 0x000fc80000400000 */
[----:B--2---:R-:W-:Y:S01]  /*02d0*/  FFMA R13, R8, R5, R13 ;  /* 0x00000005080d7223 */ /* 0x004fe2000000000d */
[----:B0-----:R-:W-:Y:S02]  /*02e0*/  IMAD.WIDE R4, R0, 0x4, R10 ;  /* 0x0000000400047825 */ /* 0x001fe400078e020a */
[----:B------:R-:W0:Y:S02]  /*02f0*/  LDC R0, c[0x0][0x3e0] ;  /* 0x0000f800ff007b82 */ /* 0x000e240000000800 */
[----:B------:R-:W-:Y:S04]  /*0300*/  STG.E desc[UR4][R6.64], R13 ;  /* 0x0000000d06007986 */ /* 0x000fe8000c101904 */
[----:B------:R-:W2:Y:S01]  /*0310*/  LDG.E R11, desc[UR4][R4.64] ;  /* 0x00000004040b7981 */ /* 0x000ea2000c1e1900 */
[----:B0-----:R-:W-:-:S04]  /*0320*/  FMUL R0, R0, 0.5 ;  /* 0x3f00000000007820 */ /* 0x001fc80000400000 */
[----:B------:R-:W-:-:S04]  /*0330*/  FMUL R0, R0, UR6 ;  /* 0x0000000600007c20 */ /* 0x000fc80008400000 */
[----:B------:R-:W-:-:S04]  /*0340*/  FMUL R9, R9, R0 ;  /* 0x0000000009097220 */ /* 0x000fc80000400000 */
[----:B--2---:R-:W-:-:S05]  /*0350*/  FFMA R9, R8, R9, R11 ;  /* 0x0000000908097223 */ /* 0x004fca000000000b */
[----:B------:R-:W-:Y:S01]  /*0360*/  STG.E desc[UR4][R4.64], R9 ;  /* 0x0000000904007986 */ /* 0x000fe2000c101904 */
[----:B------:R-:W-:Y:S05]  /*0370*/  EXIT ;  /* 0x000000000000794d */ /* 0x000fea0003800000 */
.L_x_1:
        /* <DEDUP_REMOVED lines=16> */
.L_x_6:


//--------------------- .text._Z16frottementFluidePfS_S_S_S_S_S_S_S_iff --------------------------
	.section	.text._Z16frottementFluidePfS_S_S_S_S_S_S_S_iff,"ax",@progbits
	.align	128
        .global         _Z16frottementFluidePfS_S_S_S_S_S_S_S_iff
        .type           _Z16frottementFluidePfS_S_S_S_S_S_S_S_iff,@function
        .size           _Z16frottementFluidePfS_S_S_S_S_S_S_S_iff,(.L_x_7 - _Z16frottementFluidePfS_S_S_S_S_S_S_S_iff)
        .other          _Z16frottementFluidePfS_S_S_S_S_S_S_S_iff,@"STO_CUDA_ENTRY STV_DEFAULT"
_Z16frottementFluidePfS_S_S_S_S_S_S_S_iff:
.text._Z16frottementFluidePfS_S_S_S_S_S_S_S_iff:
        /* <DEDUP_REMOVED lines=9> */
[----:B------:R-:W1:Y:S01]  /*0090*/  LDCU.64 UR4, c[0x0][0x358] ;  /* 0x00006b00ff0477ac */ /* 0x000e620008000a00 */
[----:B------:R-:W2:Y:S06]  /*00a0*/  LDCU UR6, c[0x0][0x3d0] ;  /* 0x00007a00ff0677ac */ /* 0x000eac0008000800 */
[----:B------:R-:W3:Y:S01]  /*00b0*/  LDC.64 R6, c[0x0][0x3b0] ;  /* 0x0000ec00ff067b82 */ /* 0x000ee20000000a00 */
[----:B------:R-:W4:Y:S07]  /*00c0*/  LDCU UR7, c[0x0][0x3cc] ;  /* 0x00007980ff0777ac */ /* 0x000f2e0008000800 */
[----:B------:R-:W5:Y:S01]  /*00d0*/  LDC.64 R4, c[0x0][0x3a0] ;  /* 0x0000e800ff047b82 */ /* 0x000f620000000a00 */
[----:B0-----:R-:W-:-:S07]  /*00e0*/  IMAD.WIDE R2, R0, 0x4, R2 ;  /* 0x0000000400027825 */ /* 0x001fce00078e0202 */
[----:B------:R-:W0:Y:S01]  /*00f0*/  LDC.64 R8, c[0x0][0x3b8] ;  /* 0x0000ee00ff087b82 */ /* 0x000e220000000a00 */
[----:B-1----:R-:W2:Y:S01]  /*0100*/  LDG.E R2, desc[UR4][R2.64] ;  /* 0x0000000402027981 */ /* 0x002ea2000c1e1900 */
[----:B---3--:R-:W-:-:S05]  /*0110*/  IMAD.WIDE R6, R0, 0x4, R6 ;  /* 0x0000000400067825 */ /* 0x008fca00078e0206 */
[----:B------:R-:W3:Y:S01]  /*0120*/  LDG.E R10, desc[UR4][R6.64] ;  /* 0x00000004060a7981 */ /* 0x000ee2000c1e1900 */
[----:B-----5:R-:W-:-:S06]  /*0130*/  IMAD.WIDE R4, R0, 0x4, R4 ;  /* 0x0000000400047825 */ /* 0x020fcc00078e0204 */
[----:B------:R-:W5:Y:S01]  /*0140*/  LDG.E R4, desc[UR4][R4.64] ;  /* 0x0000000404047981 */ /* 0x000f62000c1e1900 */
[----:B--2---:R-:W-:-:S04]  /*0150*/  FMUL R11, R2, UR6 ;  /* 0x00000006020b7c20 */ /* 0x004fc80008400000 */
[----:B------:R-:W-:-:S04]  /*0160*/  FMUL R11, R2, R11 ;  /* 0x0000000b020b7220 */ /* 0x000fc80000400000 */
[----:B----4-:R-:W-:Y:S01]  /*0170*/  FFMA R11, R2, UR7, R11 ;  /* 0x00000007020b7c23 */ /* 0x010fe2000800000b */
[----:B0-----:R-:W-:Y:S02]  /*0180*/  IMAD.WIDE R2, R0, 0x4, R8 ;  /* 0x0000000400027825 */ /* 0x001fe400078e0208 */
[----:B------:R-:W0:Y:S02]  /*0190*/  LDC.64 R8, c[0x0][0x3c0] ;  /* 0x0000f000ff087b82 */ /* 0x000e240000000a00 */
[----:B---3--:R-:W-:-:S05]  /*01a0*/  FADD R11, -R11, R10 ;  /* 0x0000000a0b0b7221 */ /* 0x008fca0000000100 */
[----:B------:R-:W-:Y:S04]  /*01b0*/  STG.E desc[UR4][R6.64], R11 ;  /* 0x0000000b06007986 */ /* 0x000fe8000c101904 */
[----:B------:R-:W2:Y:S01]  /*01c0*/  LDG.E R10, desc[UR4][R2.64] ;  /* 0x00000004020a7981 */ /* 0x000ea2000c1e1900 */
[----:B-----5:R-:W-:-:S04]  /*01d0*/  FMUL R13, R4, UR6 ;  /* 0x00000006040d7c20 */ /* 0x020fc80008400000 */
[----:B------:R-:W-:-:S04]  /*01e0*/  FMUL R13, R4, R13 ;  /* 0x0000000d040d7220 */ /* 0x000fc80000400000 */
[----:B------:R-:W-:Y:S01]  /*01f0*/  FFMA R13, R4, UR7, R13 ;  /* 0x00000007040d7c23 */ /* 0x000fe2000800000d */
[----:B0-----:R-:W-:-:S04]  /*0200*/  IMAD.WIDE R4, R0, 0x4, R8 ;  /* 0x0000000400047825 */ /* 0x001fc800078e0208 */
[----:B--2---:R-:W-:-:S05]  /*0210*/  FADD R15, -R13, R10 ;  /* 0x0000000a0d0f7221 */ /* 0x004fca0000000100 */
[----:B------:R-:W-:Y:S04]  /*0220*/  STG.E desc[UR4][R2.64], R15 ;  /* 0x0000000f02007986 */ /* 0x000fe8000c101904 */
[----:B------:R-:W2:Y:S02]  /*0230*/  LDG.E R0, desc[UR4][R4.64] ;  /* 0x0000000404007981 */ /* 0x000ea4000c1e1900 */
[----:B--2---:R-:W-:-:S05]  /*0240*/  FADD R13, -R13, R0 ;  /* 0x000000000d0d7221 */ /* 0x004fca0000000100 */
[----:B------:R-:W-:Y:S01]  /*0250*/  STG.E desc[UR4][R4.64], R13 ;  /* 0x0000000d04007986 */ /* 0x000fe2000c101904 */
[----:B------:R-:W-:Y:S05]  /*0260*/  EXIT ;  /* 0x000000000000794d */ /* 0x000fea0003800000 */
.L_x_2:
        /* <DEDUP_REMOVED lines=9> */
.L_x_7:


//--------------------- .text._Z16pousseeArchimedePfS_S_S_S_S_S_ifffff --------------------------
	.section	.text._Z16pousseeArchimedePfS_S_S_S_S_S_ifffff,"ax",@progbits
	.align	128
        .global         _Z16pousseeArchimedePfS_S_S_S_S_S_ifffff
        .type           _Z16pousseeArchimedePfS_S_S_S_S_S_ifffff,@function
        .size           _Z16pousseeArchimedePfS_S_S_S_S_S_ifffff,(.L_x_8 - _Z16pousseeArchimedePfS_S_S_S_S_S_ifffff)
        .other          _Z16pousseeArchimedePfS_S_S_S_S_S_ifffff,@"STO_CUDA_ENTRY STV_DEFAULT"
_Z16pousseeArchimedePfS_S_S_S_S_S_ifffff:
.text._Z16pousseeArchimedePfS_S_S_S_S_S_ifffff:
        /* <DEDUP_REMOVED lines=10> */
[----:B------:R-:W2:Y:S01]  /*00a0*/  LDC.64 R2, c[0x0][0x398] ;  /* 0x0000e600ff027b82 */ /* 0x000ea20000000a00 */
[----:B------:R-:W-:Y:S01]  /*00b0*/  UMOV UR6, 0x8bf258bf ;  /* 0x8bf258bf00067882 */ /* 0x000fe20000000000 */
[----:B------:R-:W-:-:S06]  /*00c0*/  UMOV UR7, 0x4010bf25 ;  /* 0x4010bf2500077882 */ /* 0x000fcc0000000000 */
[----:B------:R-:W3:Y:S01]  /*00d0*/  LDC.64 R18, c[0x0][0x3c0] ;  /* 0x0000f000ff127b82 */ /* 0x000ee20000000a00 */
[----:B0-----:R-:W-:-:S05]  /*00e0*/  IMAD.WIDE R6, R0, 0x4, R6 ;  /* 0x0000000400067825 */ /* 0x001fca00078e0206 */
[----:B-1----:R0:W4:Y:S01]  /*00f0*/  LDG.E R8, desc[UR4][R6.64] ;  /* 0x0000000406087981 */ /* 0x002122000c1e1900 */
[----:B--2---:R-:W-:-:S05]  /*0100*/  IMAD.WIDE R2, R0, 0x4, R2 ;  /* 0x0000000400027825 */ /* 0x004fca00078e0202 */
[----:B------:R-:W2:Y:S01]  /*0110*/  LDG.E R13, desc[UR4][R2.64] ;  /* 0x00000004020d7981 */ /* 0x000ea2000c1e1900 */
[----:B0-----:R-:W0:Y:S02]  /*0120*/  LDC.64 R6, c[0x0][0x3a0] ;  /* 0x0000e800ff067b82 */ /* 0x001e240000000a00 */
[----:B0-----:R-:W-:Y:S01]  /*0130*/  IMAD.WIDE R6, R0, 0x4, R6 ;  /* 0x0000000400067825 */ /* 0x001fe200078e0206 */
[----:B----4-:R-:W0:Y:S02]  /*0140*/  F2F.F64.F32 R8, R8 ;  /* 0x0000000800087310 */ /* 0x010e240000201800 */
[C---:B0-----:R-:W-:Y:S01]  /*0150*/  DMUL R4, R8.reuse, UR6 ;  /* 0x0000000608047c28 */ /* 0x041fe20008000000 */
[----:B------:R-:W0:Y:S07]  /*0160*/  LDCU UR6, c[0x0][0x3bc] ;  /* 0x00007780ff0677ac */ /* 0x000e2e0008000800 */
[----:B------:R-:W-:-:S02]  /*0170*/  DMUL R10, R8, R4 ;  /* 0x00000004080a7228 */ /* 0x000fc40000000000 */
[----:B------:R-:W0:Y:S06]  /*0180*/  LDC.64 R4, c[0x0][0x3c8] ;  /* 0x0000f200ff047b82 */ /* 0x000e2c0000000a00 */
[----:B------:R-:W-:-:S10]  /*0190*/  DMUL R10, R8, R10 ;  /* 0x0000000a080a7228 */ /* 0x000fd40000000000 */
[----:B------:R-:W1:Y:S01]  /*01a0*/  F2F.F32.F64 R10, R10 ;  /* 0x0000000a000a7310 */ /* 0x000e620000301000 */
[----:B0-----:R-:W-:-:S04]  /*01b0*/  FMUL R9, R4, UR6 ;  /* 0x0000000604097c20 */ /* 0x001fc80008400000 */
[----:B-1----:R-:W-:Y:S02]  /*01c0*/  FMUL R12, R10, R9 ;  /* 0x000000090a0c7220 */ /* 0x002fe40000400000 */
[----:B------:R-:W0:Y:S02]  /*01d0*/  LDC.64 R8, c[0x0][0x3a8] ;  /* 0x0000ea00ff087b82 */ /* 0x000e240000000a00 */
[----:B--2---:R-:W-:-:S05]  /*01e0*/  FFMA R13, -R12, R5, R13 ;  /* 0x000000050c0d7223 */ /* 0x004fca000000010d */
[----:B------:R-:W-:Y:S04]  /*01f0*/  STG.E desc[UR4][R2.64], R13 ;  /* 0x0000000d02007986 */ /* 0x000fe8000c101904 */
[----:B------:R-:W2:Y:S01]  /*0200*/  LDG.E R17, desc[UR4][R6.64] ;  /* 0x0000000406117981 */ /* 0x000ea2000c1e1900 */
[----:B---3--:R-:W-:-:S04]  /*0210*/  FMUL R15, R4, R18 ;  /* 0x00000012040f7220 */ /* 0x008fc80000400000 */
[----:B------:R-:W-:Y:S01]  /*0220*/  FMUL R12, R10, R15 ;  /* 0x0000000f0a0c7220 */ /* 0x000fe20000400000 */
[----:B0-----:R-:W-:-:S04]  /*0230*/  IMAD.WIDE R8, R0, 0x4, R8 ;  /* 0x0000000400087825 */ /* 0x001fc800078e0208 */
[----:B--2---:R-:W-:-:S05]  /*0240*/  FFMA R17, -R12, R5, R17 ;  /* 0x000000050c117223 */ /* 0x004fca0000000111 */
[----:B------:R-:W-:Y:S04]  /*0250*/  STG.E desc[UR4][R6.64], R17 ;  /* 0x0000001106007986 */ /* 0x000fe8000c101904 */
[----:B------:R-:W2:Y:S01]  /*0260*/  LDG.E R15, desc[UR4][R8.64] ;  /* 0x00000004080f7981 */ /* 0x000ea2000c1e1900 */
[----:B------:R-:W-:-:S04]  /*0270*/  FMUL R11, R4, R19 ;  /* 0x00000013040b7220 */ /* 0x000fc80000400000 */
[----:B------:R-:W-:-:S04]  /*0280*/  FMUL R10, R10, R11 ;  /* 0x0000000b0a0a7220 */ /* 0x000fc80000400000 */
[----:B--2---:R-:W-:-:S05]  /*0290*/  FFMA R15, -R10, R5, R15 ;  /* 0x000000050a0f7223 */ /* 0x004fca000000010f */
[----:B------:R-:W-:Y:S01]  /*02a0*/  STG.E desc[UR4][R8.64], R15 ;  /* 0x0000000f08007986 */ /* 0x000fe2000c101904 */
[----:B------:R-:W-:Y:S05]  /*02b0*/  EXIT ;  /* 0x000000000000794d */ /* 0x000fea0003800000 */
.L_x_3:
        /* <DEDUP_REMOVED lines=12> */
.L_x_8:


//--------------------- .text._Z14forceConstantePfS_S_ifff --------------------------
	.section	.text._Z14forceConstantePfS_S_ifff,"ax",@progbits
	.align	128
        .global         _Z14forceConstantePfS_S_ifff
        .type           _Z14forceConstantePfS_S_ifff,@function
        .size           _Z14forceConstantePfS_S_ifff,(.L_x_9 - _Z14forceConstantePfS_S_ifff)
        .other          _Z14forceConstantePfS_S_ifff,@"STO_CUDA_ENTRY STV_DEFAULT"
_Z14forceConstantePfS_S_ifff:
.text._Z14forceConstantePfS_S_ifff:
        /* <DEDUP_REMOVED lines=11> */
[----:B------:R-:W3:Y:S08]  /*00b0*/  LDC.64 R4, c[0x0][0x388] ;  /* 0x0000e200ff047b82 */ /* 0x000ef00000000a00 */
[----:B------:R-:W4:Y:S01]  /*00c0*/  LDC.64 R6, c[0x0][0x390] ;  /* 0x0000e400ff067b82 */ /* 0x000f220000000a00 */
[----:B0-----:R-:W-:-:S05]  /*00d0*/  IMAD.WIDE R2, R9, 0x4, R2 ;  /* 0x0000000409027825 */ /* 0x001fca00078e0202 */
[----:B-1----:R-:W2:Y:S01]  /*00e0*/  LDG.E R0, desc[UR4][R2.64] ;  /* 0x0000000402007981 */ /* 0x002ea2000c1e1900 */
[----:B---3--:R-:W-:-:S04]  /*00f0*/  IMAD.WIDE R4, R9, 0x4, R4 ;  /* 0x0000000409047825 */ /* 0x008fc800078e0204 */
[----:B--2---:R-:W-:Y:S01]  /*0100*/  FADD R11, R0, UR6 ;  /* 0x00000006000b7e21 */ /* 0x004fe20008000000 */
[----:B------:R-:W0:Y:S04]  /*0110*/  LDCU.64 UR6, c[0x0][0x3a0] ;  /* 0x00007400ff0677ac */ /* 0x000e280008000a00 */
[----:B------:R-:W-:Y:S04]  /*0120*/  STG.E desc[UR4][R2.64], R11 ;  /* 0x0000000b02007986 */ /* 0x000fe8000c101904 */
[----:B------:R-:W0:Y:S01]  /*0130*/  LDG.E R0, desc[UR4][R4.64] ;  /* 0x0000000404007981 */ /* 0x000e22000c1e1900 */
[----:B----4-:R-:W-:-:S04]  /*0140*/  IMAD.WIDE R6, R9, 0x4, R6 ;  /* 0x0000000409067825 */ /* 0x010fc800078e0206 */
[----:B0-----:R-:W-:-:S05]  /*0150*/  FADD R13, R0, UR6 ;  /* 0x00000006000d7e21 */ /* 0x001fca0008000000 */
[----:B------:R-:W-:Y:S04]  /*0160*/  STG.E desc[UR4][R4.64], R13 ;  /* 0x0000000d04007986 */ /* 0x000fe8000c101904 */
[----:B------:R-:W2:Y:S02]  /*0170*/  LDG.E R0, desc[UR4][R6.64] ;  /* 0x0000000406007981 */ /* 0x000ea4000c1e1900 */
[----:B--2---:R-:W-:-:S05]  /*0180*/  FADD R9, R0, UR7 ;  /* 0x0000000700097e21 */ /* 0x004fca0008000000 */
[----:B------:R-:W-:Y:S01]  /*0190*/  STG.E desc[UR4][R6.64], R9 ;  /* 0x0000000906007986 */ /* 0x000fe2000c101904 */
[----:B------:R-:W-:Y:S05]  /*01a0*/  EXIT ;  /* 0x000000000000794d */ /* 0x000fea0003800000 */
.L_x_4:
        /* <DEDUP_REMOVED lines=13> */
.L_x_9:


//--------------------- .nv.shared.reserved.0     --------------------------
	.section	.nv.shared.reserved.0,"aw",@nobits
	.weak		__nv_reservedSMEM_offset_0_alias
	.size		__nv_reservedSMEM_offset_0_alias, 0, 64
	.other		__nv_reservedSMEM_offset_0_alias,@"STO_CUDA_RESERVED_SHARED STV_DEFAULT"
__nv_reservedSMEM_offset_0_alias:
	.zero		0
	.zero		64


//--------------------- .nv.constant0._Z13dynamicSchemePfS_S_S_S_S_S_S_S_S_fj --------------------------
	.section	.nv.constant0._Z13dynamicSchemePfS_S_S_S_S_S_S_S_S_fj,"a",@progbits
	.sectionflags	@""
	.align	4
.nv.constant0._Z13dynamicSchemePfS_S_S_S_S_S_S_S_S_fj:
	.zero		984


//--------------------- .nv.constant0._Z22frottementFluideAvancePfS_S_S_S_S_S_S_S_S_iffff --------------------------
	.section	.nv.constant0._Z22frottementFluideAvancePfS_S_S_S_S_S_S_S_S_iffff,"a",@progbits
	.sectionflags	@""
	.align	4
.nv.constant0._Z22frottementFluideAvancePfS_S_S_S_S_S_S_S_S_iffff:
	.zero		996


//--------------------- .nv.constant0._Z16frottementFluidePfS_S_S_S_S_S_S_S_iff --------------------------
	.section	.nv.constant0._Z16frottementFluidePfS_S_S_S_S_S_S_S_iff,"a",@progbits
	.sectionflags	@""
	.align	4
.nv.constant0._Z16frottementFluidePfS_S_S_S_S_S_S_S_iff:
	.zero		980


//--------------------- .nv.constant0._Z16pousseeArchimedePfS_S_S_S_S_S_ifffff --------------------------
	.section	.nv.constant0._Z16pousseeArchimedePfS_S_S_S_S_S_ifffff,"a",@progbits
	.sectionflags	@""
	.align	4
.nv.constant0._Z16pousseeArchimedePfS_S_S_S_S_S_ifffff:
	.zero		976


//--------------------- .nv.constant0._Z14forceConstantePfS_S_ifff --------------------------
	.section	.nv.constant0._Z14forceConstantePfS_S_ifff,"a",@progbits
	.sectionflags	@""
	.align	4
.nv.constant0._Z14forceConstantePfS_S_ifff:
	.zero		936


//--------------------- SYMBOLS --------------------------

	.type		.nv.reservedSmem.offset0,@object
	.size		.nv.reservedSmem.offset0,0x4
